def attn_fwd(
    Q,
    K,
    V,
    Out,
    Lse,
    sm_scale,
    stride_qz,
    stride_qh,
    stride_qm,
    stride_qk,
    stride_kz,
    stride_kh,
    stride_kn,
    stride_kk,
    stride_vz,
    stride_vh,
    stride_vn,
    stride_vk,
    stride_oz,
    stride_oh,
    stride_om,
    stride_ok,
    seqlen_q,
    seqlen_k,
    BLOCK_M: tl.constexpr,
    BLOCK_N: tl.constexpr,
    HEAD_DIM: tl.constexpr,
    CAUSAL: tl.constexpr,
):
    start_m = tl.program_id(0)
    off_hz = tl.program_id(1)
    q_off = off_hz * stride_qh
    k_off = off_hz * stride_kh
    v_off = off_hz * stride_vh
    offs_m = start_m * BLOCK_M + tl.arange(0, BLOCK_M)
    offs_d = tl.arange(0, HEAD_DIM)
    offs_n = tl.arange(0, BLOCK_N)
    q_ptrs = Q + q_off + offs_m[:, None] * stride_qm + offs_d[None, :] * stride_qk
    k_ptrs = K + k_off + offs_d[:, None] * stride_kk + offs_n[None, :] * stride_kn
    v_ptrs = V + v_off + offs_n[:, None] * stride_vn + offs_d[None, :] * stride_vk
    m_i = tl.full([BLOCK_M], float("-inf"), dtype=tl.float32)
    l_i = tl.zeros([BLOCK_M], dtype=tl.float32) + 1.0
    acc = tl.zeros([BLOCK_M, HEAD_DIM], dtype=tl.float32)
    q = tl.load(q_ptrs)
    acc, l_i, m_i = _attn_fwd_inner(
        acc,
        l_i,
        m_i,
        q,
        k_ptrs,
        v_ptrs,
        sm_scale,
        stride_kn,
        stride_vn,
        start_m,
        seqlen_k,
        BLOCK_M,
        BLOCK_N,
        HEAD_DIM,
        CAUSAL,
    )
    acc = acc / l_i[:, None]
    lse = m_i + tl.math.log2(l_i) / 1.4426950408889634
    o_ptrs = (
        Out
        + off_hz * stride_oh
        + offs_m[:, None] * stride_om
        + offs_d[None, :] * stride_ok
    )
    tl.store(o_ptrs, acc.to(Out.dtype.element_ty))
    tl.store(Lse + off_hz * seqlen_q + offs_m, lse)

# config = {"BLOCK_M": 32, "BLOCK_N": 64, "HEAD_DIM": 32, "arch": "sm_100", "causal": false, "dtype": "fp8e4m3", "num_stages": 2, "num_warps": 4}
# arch = sm_100


// ===== COMPILED SASS (sm_100a) =====

	.target	sm_100a

	.elftype	@"ET_EXEC"


//--------------------- .note.nv.tkinfo           --------------------------
	.section	.note.nv.tkinfo,"",@"SHT_NOTE"
	.sectionflags	@"SHF_NOTE_NV_TKINFO"
	.tkinfo
        /*0018*/ 	.word	0x00000081
        /*0030*/ 	.string	""
        /*0030*/ 	.string	"ptxas-blackwell"
        /*0030*/ 	.string	"Cuda compilation tools, release 12.9, V12.9.86"
        /*0030*/ 	.string	"Build cuda_12.9.r12.9/compiler.36037853_0"
        /*0030*/ 	.string	"-v  -suppress-debug-info  -lineinfo  -arch sm_100a "



//--------------------- .note.nv.cuver            --------------------------
	.section	.note.nv.cuver,"",@"SHT_NOTE"
	.sectionflags	@"SHF_NOTE_NV_CUVER"
        /*0018*/ 	.short	0x0001
        /*001a*/ 	.short	0x0064
        /*001c*/ 	.short	0x0001
        /*001e*/ 	.short	0x0000
        /*0020*/ 	.short	0x0001
        /*0022*/ 	.short	0x0000


//--------------------- .nv.info                  --------------------------
	.section	.nv.info,"",@"SHT_CUDA_INFO"
	.align	4


	//----- nvinfo : EIATTR_REGCOUNT
	.align		4
        /*0000*/ 	.byte	0x04, 0x2f
        /*0002*/ 	.short	(.L_2 - .L_1)
	.align		4
.L_1:
        /*0004*/ 	.word	index@(attn_fwd)
        /*0008*/ 	.word	0x000000a8


	//----- nvinfo : EIATTR_FRAME_SIZE
	.align		4
.L_2:
        /*000c*/ 	.byte	0x04, 0x11
        /*000e*/ 	.short	(.L_4 - .L_3)
	.align		4
.L_3:
        /*0010*/ 	.word	index@(attn_fwd)
        /*0014*/ 	.word	0x00000000


	//----- nvinfo : EIATTR_MIN_STACK_SIZE
	.align		4
.L_4:
        /*0018*/ 	.byte	0x04, 0x12
        /*001a*/ 	.short	(.L_6 - .L_5)
	.align		4
.L_5:
        /*001c*/ 	.word	index@(attn_fwd)
        /*0020*/ 	.word	0x00000000
.L_6:


//--------------------- .nv.info.attn_fwd         --------------------------
	.section	.nv.info.attn_fwd,"",@"SHT_CUDA_INFO"
	.sectionflags	@""
	.align	4


	//----- nvinfo : EIATTR_CUDA_API_VERSION
	.align		4
        /*0000*/ 	.byte	0x04, 0x37
        /*0002*/ 	.short	(.L_8 - .L_7)
.L_7:
        /*0004*/ 	.word	0x00000081


	//----- nvinfo : EIATTR_KPARAM_INFO
	.align		4
.L_8:
        /*0008*/ 	.byte	0x04, 0x17
        /*000a*/ 	.short	(.L_10 - .L_9)
.L_9:
        /*000c*/ 	.word	0x00000000
        /*0010*/ 	.short	0x0019
        /*0012*/ 	.short	0x0080
        /*0014*/ 	.byte	0x00, 0xf4, 0x21, 0x00


	//----- nvinfo : EIATTR_KPARAM_INFO
	.align		4
.L_10:
        /*0018*/ 	.byte	0x04, 0x17
        /*001a*/ 	.short	(.L_12 - .L_11)
.L_11:
        /*001c*/ 	.word	0x00000000
        /*0020*/ 	.short	0x0018
        /*0022*/ 	.short	0x0078
        /*0024*/ 	.byte	0x00, 0xf4, 0x21, 0x00


	//----- nvinfo : EIATTR_KPARAM_INFO
	.align		4
.L_12:
        /*0028*/ 	.byte	0x04, 0x17
        /*002a*/ 	.short	(.L_14 - .L_13)
.L_13:
        /*002c*/ 	.word	0x00000000
        /*0030*/ 	.short	0x0017
        /*0032*/ 	.short	0x0070
        /*0034*/ 	.byte	0x00, 0xf0, 0x11, 0x00


	//----- nvinfo : EIATTR_KPARAM_INFO
	.align		4
.L_14:
        /*0038*/ 	.byte	0x04, 0x17
        /*003a*/ 	.short	(.L_16 - .L_15)
.L_15:
        /*003c*/ 	.word	0x00000000
        /*0040*/ 	.short	0x0016
        /*0042*/ 	.short	0x006c
        /*0044*/ 	.byte	0x00, 0xf0, 0x11, 0x00


	//----- nvinfo : EIATTR_KPARAM_INFO
	.align		4
.L_16:
        /*0048*/ 	.byte	0x04, 0x17
        /*004a*/ 	.short	(.L_18 - .L_17)
.L_17:
        /*004c*/ 	.word	0x00000000
        /*0050*/ 	.short	0x0015
        /*0052*/ 	.short	0x0068
        /*0054*/ 	.byte	0x00, 0xf0, 0x11, 0x00


	//----- nvinfo : EIATTR_KPARAM_INFO
	.align		4
.L_18:
        /*0058*/ 	.byte	0x04, 0x17
        /*005a*/ 	.short	(.L_20 - .L_19)
.L_19:
        /*005c*/ 	.word	0x00000000
        /*0060*/ 	.short	0x0014
        /*0062*/ 	.short	0x0064
        /*0064*/ 	.byte	0x00, 0xf0, 0x11, 0x00


	//----- nvinfo : EIATTR_KPARAM_INFO
	.align		4
.L_20:
        /*0068*/ 	.byte	0x04, 0x17
        /*006a*/ 	.short	(.L_22 - .L_21)
.L_21:
        /*006c*/ 	.word	0x00000000
        /*0070*/ 	.short	0x0013
        /*0072*/ 	.short	0x0060
        /*0074*/ 	.byte	0x00, 0xf0, 0x11, 0x00


	//----- nvinfo : EIATTR_KPARAM_INFO
	.align		4
.L_22:
        /*0078*/ 	.byte	0x04, 0x17
        /*007a*/ 	.short	(.L_24 - .L_23)
.L_23:
        /*007c*/ 	.word	0x00000000
        /*0080*/ 	.short	0x0012
        /*0082*/ 	.short	0x005c
        /*0084*/ 	.byte	0x00, 0xf0, 0x11, 0x00


	//----- nvinfo : EIATTR_KPARAM_INFO
	.align		4
.L_24:
        /*0088*/ 	.byte	0x04, 0x17
        /*008a*/ 	.short	(.L_26 - .L_25)
.L_25:
        /*008c*/ 	.word	0x00000000
        /*0090*/ 	.short	0x0011
        /*0092*/ 	.short	0x0058
        /*0094*/ 	.byte	0x00, 0xf0, 0x11, 0x00


	//----- nvinfo : EIATTR_KPARAM_INFO
	.align		4
.L_26:
        /*0098*/ 	.byte	0x04, 0x17
        /*009a*/ 	.short	(.L_28 - .L_27)
.L_27:
        /*009c*/ 	.word	0x00000000
        /*00a0*/ 	.short	0x0010
        /*00a2*/ 	.short	0x0054
        /*00a4*/ 	.byte	0x00, 0xf0, 0x11, 0x00


	//----- nvinfo : EIATTR_KPARAM_INFO
	.align		4
.L_28:
        /*00a8*/ 	.byte	0x04, 0x17
        /*00aa*/ 	.short	(.L_30 - .L_29)
.L_29:
        /*00ac*/ 	.word	0x00000000
        /*00b0*/ 	.short	0x000f
        /*00b2*/ 	.short	0x0050
        /*00b4*/ 	.byte	0x00, 0xf0, 0x11, 0x00


	//----- nvinfo : EIATTR_KPARAM_INFO
	.align		4
.L_30:
        /*00b8*/ 	.byte	0x04, 0x17
        /*00ba*/ 	.short	(.L_32 - .L_31)
.L_31:
        /*00bc*/ 	.word	0x00000000
        /*00c0*/ 	.short	0x000e
        /*00c2*/ 	.short	0x004c
        /*00c4*/ 	.byte	0x00, 0xf0, 0x11, 0x00


	//----- nvinfo : EIATTR_KPARAM_INFO
	.align		4
.L_32:
        /*00c8*/ 	.byte	0x04, 0x17
        /*00ca*/ 	.short	(.L_34 - .L_33)
.L_33:
        /*00cc*/ 	.word	0x00000000
        /*00d0*/ 	.short	0x000d
        /*00d2*/ 	.short	0x0048
        /*00d4*/ 	.byte	0x00, 0xf0, 0x11, 0x00


	//----- nvinfo : EIATTR_KPARAM_INFO
	.align		4
.L_34:
        /*00d8*/ 	.byte	0x04, 0x17
        /*00da*/ 	.short	(.L_36 - .L_35)
.L_35:
        /*00dc*/ 	.word	0x00000000
        /*00e0*/ 	.short	0x000c
        /*00e2*/ 	.short	0x0044
        /*00e4*/ 	.byte	0x00, 0xf0, 0x11, 0x00


	//----- nvinfo : EIATTR_KPARAM_INFO
	.align		4
.L_36:
        /*00e8*/ 	.byte	0x04, 0x17
        /*00ea*/ 	.short	(.L_38 - .L_37)
.L_37:
        /*00ec*/ 	.word	0x00000000
        /*00f0*/ 	.short	0x000b
        /*00f2*/ 	.short	0x0040
        /*00f4*/ 	.byte	0x00, 0xf0, 0x11, 0x00


	//----- nvinfo : EIATTR_KPARAM_INFO
	.align		4
.L_38:
        /*00f8*/ 	.byte	0x04, 0x17
        /*00fa*/ 	.short	(.L_40 - .L_39)
.L_39:
        /*00fc*/ 	.word	0x00000000
        /*0100*/ 	.short	0x000a
        /*0102*/ 	.short	0x003c
        /*0104*/ 	.byte	0x00, 0xf0, 0x11, 0x00


	//----- nvinfo : EIATTR_KPARAM_INFO
	.align		4
.L_40:
        /*0108*/ 	.byte	0x04, 0x17
        /*010a*/ 	.short	(.L_42 - .L_41)
.L_41:
        /*010c*/ 	.word	0x00000000
        /*0110*/ 	.short	0x0009
        /*0112*/ 	.short	0x0038
        /*0114*/ 	.byte	0x00, 0xf0, 0x11, 0x00


	//----- nvinfo : EIATTR_KPARAM_INFO
	.align		4
.L_42:
        /*0118*/ 	.byte	0x04, 0x17
        /*011a*/ 	.short	(.L_44 - .L_43)
.L_43:
        /*011c*/ 	.word	0x00000000
        /*0120*/ 	.short	0x0008
        /*0122*/ 	.short	0x0034
        /*0124*/ 	.byte	0x00, 0xf0, 0x11, 0x00


	//----- nvinfo : EIATTR_KPARAM_INFO
	.align		4
.L_44:
        /*0128*/ 	.byte	0x04, 0x17
        /*012a*/ 	.short	(.L_46 - .L_45)
.L_45:
        /*012c*/ 	.word	0x00000000
        /*0130*/ 	.short	0x0007
        /*0132*/ 	.short	0x0030
        /*0134*/ 	.byte	0x00, 0xf0, 0x11, 0x00


	//----- nvinfo : EIATTR_KPARAM_INFO
	.align		4
.L_46:
        /*0138*/ 	.byte	0x04, 0x17
        /*013a*/ 	.short	(.L_48 - .L_47)
.L_47:
        /*013c*/ 	.word	0x00000000
        /*0140*/ 	.short	0x0006
        /*0142*/ 	.short	0x002c
        /*0144*/ 	.byte	0x00, 0xf0, 0x11, 0x00


	//----- nvinfo : EIATTR_KPARAM_INFO
	.align		4
.L_48:
        /*0148*/ 	.byte	0x04, 0x17
        /*014a*/ 	.short	(.L_50 - .L_49)
.L_49:
        /*014c*/ 	.word	0x00000000
        /*0150*/ 	.short	0x0005
        /*0152*/ 	.short	0x0028
        /*0154*/ 	.byte	0x00, 0xf0, 0x11, 0x00


	//----- nvinfo : EIATTR_KPARAM_INFO
	.align		4
.L_50:
        /*0158*/ 	.byte	0x04, 0x17
        /*015a*/ 	.short	(.L_52 - .L_51)
.L_51:
        /*015c*/ 	.word	0x00000000
        /*0160*/ 	.short	0x0004
        /*0162*/ 	.short	0x0020
        /*0164*/ 	.byte	0x00, 0xf4, 0x21, 0x00


	//----- nvinfo : EIATTR_KPARAM_INFO
	.align		4
.L_52:
        /*0168*/ 	.byte	0x04, 0x17
        /*016a*/ 	.short	(.L_54 - .L_53)
.L_53:
        /*016c*/ 	.word	0x00000000
        /*0170*/ 	.short	0x0003
        /*0172*/ 	.short	0x0018
        /*0174*/ 	.byte	0x00, 0xf4, 0x21, 0x00


	//----- nvinfo : EIATTR_KPARAM_INFO
	.align		4
.L_54:
        /*0178*/ 	.byte	0x04, 0x17
        /*017a*/ 	.short	(.L_56 - .L_55)
.L_55:
        /*017c*/ 	.word	0x00000000
        /*0180*/ 	.short	0x0002
        /*0182*/ 	.short	0x0010
        /*0184*/ 	.byte	0x00, 0xf4, 0x21, 0x00


	//----- nvinfo : EIATTR_KPARAM_INFO
	.align		4
.L_56:
        /*0188*/ 	.byte	0x04, 0x17
        /*018a*/ 	.short	(.L_58 - .L_57)
.L_57:
        /*018c*/ 	.word	0x00000000
        /*0190*/ 	.short	0x0001
        /*0192*/ 	.short	0x0008
        /*0194*/ 	.byte	0x00, 0xf4, 0x21, 0x00


	//----- nvinfo : EIATTR_KPARAM_INFO
	.align		4
.L_58:
        /*0198*/ 	.byte	0x04, 0x17
        /*019a*/ 	.short	(.L_60 - .L_59)
.L_59:
        /*019c*/ 	.word	0x00000000
        /*01a0*/ 	.short	0x0000
        /*01a2*/ 	.short	0x0000
        /*01a4*/ 	.byte	0x00, 0xf4, 0x21, 0x00


	//----- nvinfo : EIATTR_SPARSE_MMA_MASK
	.align		4
.L_60:
        /*01a8*/ 	.byte	0x03, 0x50
        /*01aa*/ 	.short	0x0000


	//----- nvinfo : EIATTR_MAXREG_COUNT
	.align		4
        /*01ac*/ 	.byte	0x03, 0x1b
        /*01ae*/ 	.short	0x00ff


	//----- nvinfo : EIATTR_NUM_BARRIERS
	.align		4
        /*01b0*/ 	.byte	0x02, 0x4c
        /*01b2*/ 	.byte	0x01
	.zero		1


	//----- nvinfo : EIATTR_COOP_GROUP_MASK_REGIDS
	.align		4
        /*01b4*/ 	.byte	0x04, 0x29
        /*01b6*/ 	.short	(.L_62 - .L_61)


	//   ....[0]....
.L_61:
        /*01b8*/ 	.word	0xffffffff


	//   ....[1]....
        /*01bc*/ 	.word	0xffffffff


	//   ....[2]....
        /*01c0*/ 	.word	0xffffffff


	//   ....[3]....
        /*01c4*/ 	.word	0xffffffff


	//   ....[4]....
        /*01c8*/ 	.word	0xffffffff


	//   ....[5]....
        /*01cc*/ 	.word	0xffffffff


	//   ....[6]....
        /*01d0*/ 	.word	0xffffffff


	//   ....[7]....
        /*01d4*/ 	.word	0xffffffff


	//   ....[8]....
        /*01d8*/ 	.word	0xffffffff


	//   ....[9]....
        /*01dc*/ 	.word	0xffffffff


	//   ....[10]....
        /*01e0*/ 	.word	0xffffffff


	//   ....[11]....
        /*01e4*/ 	.word	0xffffffff


	//   ....[12]....
        /*01e8*/ 	.word	0xffffffff


	//   ....[13]....
        /*01ec*/ 	.word	0xffffffff


	//   ....[14]....
        /*01f0*/ 	.word	0xffffffff


	//   ....[15]....
        /*01f4*/ 	.word	0xffffffff


	//   ....[16]....
        /*01f8*/ 	.word	0xffffffff


	//   ....[17]....
        /*01fc*/ 	.word	0xffffffff


	//   ....[18]....
        /*0200*/ 	.word	0xffffffff


	//   ....[19]....
        /*0204*/ 	.word	0xffffffff


	//   ....[20]....
        /*0208*/ 	.word	0xffffffff


	//   ....[21]....
        /*020c*/ 	.word	0xffffffff


	//   ....[22]....
        /*0210*/ 	.word	0xffffffff


	//   ....[23]....
        /*0214*/ 	.word	0xffffffff


	//----- nvinfo : EIATTR_COOP_GROUP_INSTR_OFFSETS
	.align		4
.L_62:
        /*0218*/ 	.byte	0x04, 0x28
        /*021a*/ 	.short	(.L_64 - .L_63)


	//   ....[0]....
.L_63:
        /*021c*/ 	.word	0x00002140


	//   ....[1]....
        /*0220*/ 	.word	0x000021e0


	//   ....[2]....
        /*0224*/ 	.word	0x000021f0


	//   ....[3]....
        /*0228*/ 	.word	0x00002220


	//   ....[4]....
        /*022c*/ 	.word	0x00002870


	//   ....[5]....
        /*0230*/ 	.word	0x00002880


	//   ....[6]....
        /*0234*/ 	.word	0x00002890


	//   ....[7]....
        /*0238*/ 	.word	0x000028a0


	//   ....[8]....
        /*023c*/ 	.word	0x000028b0


	//   ....[9]....
        /*0240*/ 	.word	0x000028c0


	//   ....[10]....
        /*0244*/ 	.word	0x000028d0


	//   ....[11]....
        /*0248*/ 	.word	0x000028e0


	//   ....[12]....
        /*024c*/ 	.word	0x000031c0


	//   ....[13]....
        /*0250*/ 	.word	0x000031f0


	//   ....[14]....
        /*0254*/ 	.word	0x00003210


	//   ....[15]....
        /*0258*/ 	.word	0x00003230


	//   ....[16]....
        /*025c*/ 	.word	0x00003250


	//   ....[17]....
        /*0260*/ 	.word	0x00003260


	//   ....[18]....
        /*0264*/ 	.word	0x00003270


	//   ....[19]....
        /*0268*/ 	.word	0x00003280


	//   ....[20]....
        /*026c*/ 	.word	0x000032d0


	//   ....[21]....
        /*0270*/ 	.word	0x00003300


	//   ....[22]....
        /*0274*/ 	.word	0x00003450


	//   ....[23]....
        /*0278*/ 	.word	0x00003460


	//----- nvinfo : EIATTR_VRC_CTA_INIT_COUNT
	.align		4
.L_64:
        /*027c*/ 	.byte	0x02, 0x4a
	.zero		1
	.zero		1


	//----- nvinfo : EIATTR_EXIT_INSTR_OFFSETS
	.align		4
        /*0280*/ 	.byte	0x04, 0x1c
        /*0282*/ 	.short	(.L_66 - .L_65)


	//   ....[0]....
.L_65:
        /*0284*/ 	.word	0x00004690


	//   ....[1]....
        /*0288*/ 	.word	0x000046c0


	//----- nvinfo : EIATTR_REQNTID
	.align		4
.L_66:
        /*028c*/ 	.byte	0x04, 0x10
        /*028e*/ 	.short	(.L_68 - .L_67)
.L_67:
        /*0290*/ 	.word	0x00000080
        /*0294*/ 	.word	0x00000001
        /*0298*/ 	.word	0x00000001


	//----- nvinfo : EIATTR_CBANK_PARAM_SIZE
	.align		4
.L_68:
        /*029c*/ 	.byte	0x03, 0x19
        /*029e*/ 	.short	0x0088


	//----- nvinfo : EIATTR_PARAM_CBANK
	.align		4
        /*02a0*/ 	.byte	0x04, 0x0a
        /*02a2*/ 	.short	(.L_70 - .L_69)
	.align		4
.L_69:
        /*02a4*/ 	.word	index@(.nv.constant0.attn_fwd)
        /*02a8*/ 	.short	0x0380
        /*02aa*/ 	.short	0x0088


	//----- nvinfo : EIATTR_SW_WAR
	.align		4
.L_70:
        /*02ac*/ 	.byte	0x04, 0x36
        /*02ae*/ 	.short	(.L_72 - .L_71)
.L_71:
        /*02b0*/ 	.word	0x00000008
.L_72:


//--------------------- .nv.compat                --------------------------
	.section	.nv.compat,"",@"SHT_CUDA_COMPAT_INFO"
	.align	4
        /*0000*/ 	.byte	0x02, 0x02, 0x02, 0x00, 0x02, 0x05, 0x05, 0x00, 0x02, 0x03, 0x00, 0x00, 0x02, 0x06, 0x01, 0x00


//--------------------- .nv.callgraph             --------------------------
	.section	.nv.callgraph,"",@"SHT_CUDA_CALLGRAPH"
	.align	4
	.sectionentsize	8
	.align		4
        /*0000*/ 	.word	0x00000000
	.align		4
        /*0004*/ 	.word	0xffffffff
	.align		4
        /*0008*/ 	.word	0x00000000
	.align		4
        /*000c*/ 	.word	0xfffffffe
	.align		4
        /*0010*/ 	.word	0x00000000
	.align		4
        /*0014*/ 	.word	0xfffffffd
	.align		4
        /*0018*/ 	.word	0x00000000
	.align		4
        /*001c*/ 	.word	0xfffffffc


//--------------------- .nv.constant4             --------------------------
	.section	.nv.constant4,"a",@progbits
	.align	8
	.align		8
.nv.constant4:
        /*0000*/ 	.dword	_$_str


//--------------------- .text.attn_fwd            --------------------------
	.section	.text.attn_fwd,"ax",@progbits
	.align	128
        .global         attn_fwd
        .type           attn_fwd,@function
        .size           attn_fwd,(.L_x_3 - attn_fwd)
        .other          attn_fwd,@"STO_CUDA_ENTRY STV_DEFAULT"
attn_fwd:
.text.attn_fwd:
[----:B------:R-:W0:Y:S01]  /*0000*/  LDC R1, c[0x0][0x37c] ;  /* 0x0000df00ff017b82 */ /* 0x000e220000000800 */
[----:B------:R-:W1:Y:S07]  /*0010*/  S2R R164, SR_TID.X ;  /* 0x0000000000a47919 */ /* 0x000e6e0000002100 */
[----:B------:R-:W2:Y:S01]  /*0020*/  S2UR UR7, SR_CTAID.Y ;  /* 0x00000000000779c3 */ /* 0x000ea20000002600 */
[----:B------:R-:W2:Y:S01]  /*0030*/  LDCU.64 UR4, c[0x0][0x3b0] ;  /* 0x00007600ff0477ac */ /* 0x000ea20008000a00 */
[----:B------:R-:W3:Y:S01]  /*0040*/  S2R R163, SR_CTAID.X ;  /* 0x0000000000a37919 */ /* 0x000ee20000002500 */
[----:B------:R-:W4:Y:S05]  /*0050*/  LDCU.64 UR10, c[0x0][0x358] ;  /* 0x00006b00ff0a77ac */ /* 0x000f2a0008000a00 */
[----:B------:R-:W5:Y:S01]  /*0060*/  LDC R24, c[0x0][0x3b8] ;  /* 0x0000ee00ff187b82 */ /* 0x000f620000000800 */
[----:B------:R-:W0:Y:S07]  /*0070*/  LDCU UR12, c[0x0][0x3f0] ;  /* 0x00007e00ff0c77ac */ /* 0x000e2e0008000800 */
[----:B------:R-:W0:Y:S01]  /*0080*/  LDC.64 R20, c[0x0][0x380] ;  /* 0x0000e000ff147b82 */ /* 0x000e220000000a00 */
[----:B--2---:R-:W-:Y:S01]  /*0090*/  UIMAD UR4, UR7, UR4, URZ ;  /* 0x00000004070472a4 */ /* 0x004fe2000f8e02ff */
[----:B-1----:R-:W-:-:S02]  /*00a0*/  LOP3.LUT R0, R164, 0x1f, RZ, 0xc0, !PT ;  /* 0x0000001fa4007812 */ /* 0x002fc400078ec0ff */
[----:B------:R-:W-:-:S03]  /*00b0*/  SHF.R.U32.HI R14, RZ, 0x5, R164 ;  /* 0x00000005ff0e7819 */ /* 0x000fc600000116a4 */
[----:B---3--:R-:W-:Y:S01]  /*00c0*/  IMAD R163, R163, 0x20, R0 ;  /* 0x00000020a3a37824 */ /* 0x008fe200078e0200 */
[----:B------:R-:W-:-:S03]  /*00d0*/  SGXT.U32 R14, R14, 0x2 ;  /* 0x000000020e0e781a */ /* 0x000fc60000000000 */
[----:B------:R-:W-:Y:S01]  /*00e0*/  IMAD R3, R163, UR5, RZ ;  /* 0x00000005a3037c24 */ /* 0x000fe2000f8e02ff */
[----:B------:R-:W-:Y:S01]  /*00f0*/  USHF.R.S32.HI UR5, URZ, 0x1f, UR4 ;  /* 0x0000001fff057899 */ /* 0x000fe20008011404 */
[----:B-----5:R-:W-:-:S03]  /*0100*/  IMAD R5, R14, R24, RZ ;  /* 0x000000180e057224 */ /* 0x020fc600078e02ff */
[----:B0-----:R-:W-:Y:S01]  /*0110*/  IADD3 R20, P0, P1, R3, UR4, R20 ;  /* 0x0000000403147c10 */ /* 0x001fe2000f91e014 */
[----:B------:R-:W-:Y:S01]  /*0120*/  IMAD R6, R24, 0x4, R5 ;  /* 0x0000000418067824 */ /* 0x000fe200078e0205 */
[----:B------:R-:W-:-:S03]  /*0130*/  SHF.R.S32.HI R2, RZ, 0x1f, R3 ;  /* 0x0000001fff027819 */ /* 0x000fc60000011403 */
[----:B------:R-:W-:Y:S01]  /*0140*/  IMAD R7, R24, 0x4, R6 ;  /* 0x0000000418077824 */ /* 0x000fe200078e0206 */
[----:B------:R-:W-:Y:S02]  /*0150*/  IADD3.X R22, PT, PT, R2, UR5, R21, P0, P1 ;  /* 0x0000000502167c10 */ /* 0x000fe400087e2415 */
[CC--:B------:R-:W-:Y:S02]  /*0160*/  IADD3 R2, P0, PT, R5.reuse, R20.reuse, RZ ;  /* 0x0000001405027210 */ /* 0x0c0fe40007f1e0ff */
[----:B------:R-:W-:Y:S02]  /*0170*/  IADD3 R4, P1, PT, R6, R20, RZ ;  /* 0x0000001406047210 */ /* 0x000fe40007f3e0ff */
[-C--:B------:R-:W-:Y:S01]  /*0180*/  LEA.HI.X.SX32 R3, R5, R22.reuse, 0x1, P0 ;  /* 0x0000001605037211 */ /* 0x080fe200000f0eff */
[----:B------:R-:W-:Y:S01]  /*0190*/  IMAD R9, R24, 0x4, R7 ;  /* 0x0000000418097824 */ /* 0x000fe200078e0207 */
[----:B------:R-:W-:Y:S02]  /*01a0*/  LEA.HI.X.SX32 R5, R6, R22, 0x1, P1 ;  /* 0x0000001606057211 */ /* 0x000fe400008f0eff */
[C---:B------:R-:W-:Y:S01]  /*01b0*/  IADD3 R6, P0, PT, R7.reuse, R20, RZ ;  /* 0x0000001407067210 */ /* 0x040fe20007f1e0ff */
[----:B------:R-:W-:Y:S01]  /*01c0*/  IMAD R11, R24, 0x4, R9 ;  /* 0x00000004180b7824 */ /* 0x000fe200078e0209 */
[----:B------:R-:W-:Y:S01]  /*01d0*/  LEA.HI R18, R164, 0x1c, RZ, 0x1b ;  /* 0x0000001ca4127811 */ /* 0x000fe200078fd8ff */
[----:B----4-:R0:W2:Y:S01]  /*01e0*/  LDG.E.U8 R16, desc[UR10][R2.64] ;  /* 0x0000000a02107981 */ /* 0x0100a2000c1e1100 */
[----:B------:R-:W-:-:S02]  /*01f0*/  LEA.HI.X.SX32 R7, R7, R22, 0x1, P0 ;  /* 0x0000001607077211 */ /* 0x000fc400000f0eff */
[C---:B------:R-:W-:Y:S01]  /*0200*/  IADD3 R8, P0, PT, R9.reuse, R20, RZ ;  /* 0x0000001409087210 */ /* 0x040fe20007f1e0ff */
[----:B------:R-:W-:Y:S01]  /*0210*/  IMAD R13, R24, 0x4, R11 ;  /* 0x00000004180d7824 */ /* 0x000fe200078e020b */
[----:B------:R1:W2:Y:S02]  /*0220*/  LDG.E.U8 R17, desc[UR10][R4.64] ;  /* 0x0000000a04117981 */ /* 0x0002a4000c1e1100 */
[----:B------:R-:W-:Y:S02]  /*0230*/  LEA.HI.X.SX32 R9, R9, R22, 0x1, P0 ;  /* 0x0000001609097211 */ /* 0x000fe400000f0eff */
[C---:B------:R-:W-:Y:S01]  /*0240*/  IADD3 R10, P0, PT, R11.reuse, R20, RZ ;  /* 0x000000140b0a7210 */ /* 0x040fe20007f1e0ff */
[----:B------:R-:W-:Y:S01]  /*0250*/  IMAD R15, R18, R24, RZ ;  /* 0x00000018120f7224 */ /* 0x000fe200078e02ff */
[----:B------:R3:W4:Y:S02]  /*0260*/  LDG.E.U8 R6, desc[UR10][R6.64] ;  /* 0x0000000a06067981 */ /* 0x000724000c1e1100 */
[----:B------:R-:W-:-:S02]  /*0270*/  LEA.HI.X.SX32 R11, R11, R22, 0x1, P0 ;  /* 0x000000160b0b7211 */ /* 0x000fc400000f0eff */
[-C--:B0-----:R-:W-:Y:S01]  /*0280*/  IADD3 R2, P0, PT, R13, R20.reuse, RZ ;  /* 0x000000140d027210 */ /* 0x081fe20007f1e0ff */
[----:B-1----:R-:W-:Y:S01]  /*0290*/  IMAD R5, R24, 0x4, R13 ;  /* 0x0000000418057824 */ /* 0x002fe200078e020d */
[----:B------:R-:W-:Y:S01]  /*02a0*/  IADD3 R12, P1, PT, R15, R20, RZ ;  /* 0x000000140f0c7210 */ /* 0x000fe20007f3e0ff */
[----:B------:R0:W4:Y:S01]  /*02b0*/  LDG.E.U8 R9, desc[UR10][R8.64] ;  /* 0x0000000a08097981 */ /* 0x000122000c1e1100 */
[----:B------:R-:W-:Y:S02]  /*02c0*/  LEA.HI.X.SX32 R3, R13, R22, 0x1, P0 ;  /* 0x000000160d037211 */ /* 0x000fe400000f0eff */
[----:B------:R-:W-:Y:S01]  /*02d0*/  IADD3 R4, P0, PT, R5, R20, RZ ;  /* 0x0000001405047210 */ /* 0x000fe20007f1e0ff */
[----:B------:R1:W5:Y:S01]  /*02e0*/  LDG.E.U8 R10, desc[UR10][R10.64] ;  /* 0x0000000a0a0a7981 */ /* 0x000362000c1e1100 */
[-C--:B------:R-:W-:Y:S02]  /*02f0*/  LEA.HI.X.SX32 R13, R15, R22.reuse, 0x1, P1 ;  /* 0x000000160f0d7211 */ /* 0x080fe400008f0eff */
[----:B------:R-:W-:Y:S01]  /*0300*/  LEA.HI.X.SX32 R5, R5, R22, 0x1, P0 ;  /* 0x0000001605057211 */ /* 0x000fe200000f0eff */
[----:B------:R0:W5:Y:S04]  /*0310*/  LDG.E.U8 R3, desc[UR10][R2.64] ;  /* 0x0000000a02037981 */ /* 0x000168000c1e1100 */
[----:B------:R-:W5:Y:S04]  /*0320*/  LDG.E.U8 R13, desc[UR10][R12.64] ;  /* 0x0000000a0c0d7981 */ /* 0x000f68000c1e1100 */
[----:B------:R2:W5:Y:S01]  /*0330*/  LDG.E.U8 R4, desc[UR10][R4.64] ;  /* 0x0000000a04047981 */ /* 0x000562000c1e1100 */
[----:B------:R-:W1:Y:S01]  /*0340*/  S2UR UR6, SR_CgaCtaId ;  /* 0x00000000000679c3 */ /* 0x000e620000008800 */
[----:B---3--:R-:W-:Y:S01]  /*0350*/  LOP3.LUT R7, R164, 0x3f, RZ, 0xc0, !PT ;  /* 0x0000003fa4077812 */ /* 0x008fe200078ec0ff */
[----:B------:R-:W-:Y:S01]  /*0360*/  UMOV UR4, 0x400 ;  /* 0x0000040000047882 */ /* 0x000fe20000000000 */
[----:B0-----:R-:W-:Y:S01]  /*0370*/  SHF.R.S32.HI R8, RZ, 0x6, R164 ;  /* 0x00000006ff087819 */ /* 0x001fe200000114a4 */
[----:B------:R-:W-:Y:S01]  /*0380*/  UISETP.GE.AND UP0, UPT, UR12, 0x1, UPT ;  /* 0x000000010c00788c */ /* 0x000fe2000bf06270 */
[----:B------:R-:W-:Y:S01]  /*0390*/  IMAD.MOV.U32 R48, RZ, RZ, -0x800000 ;  /* 0xff800000ff307424 */ /* 0x000fe200078e00ff */
[----:B------:R-:W-:Y:S01]  /*03a0*/  CS2R R40, SRZ ;  /* 0x0000000000287805 */ /* 0x000fe2000001ff00 */
[----:B-1----:R-:W-:Y:S01]  /*03b0*/  IMAD.SHL.U32 R11, R7, 0x2, RZ ;  /* 0x00000002070b7824 */ /* 0x002fe200078e00ff */
[----:B------:R-:W-:Y:S01]  /*03c0*/  CS2R R42, SRZ ;  /* 0x00000000002a7805 */ /* 0x000fe2000001ff00 */
[----:B------:R-:W-:Y:S01]  /*03d0*/  IMAD.MOV.U32 R2, RZ, RZ, 0x3f800000 ;  /* 0x3f800000ff027424 */ /* 0x000fe200078e00ff */
[----:B------:R-:W-:Y:S01]  /*03e0*/  CS2R R36, SRZ ;  /* 0x0000000000247805 */ /* 0x000fe2000001ff00 */
[----:B------:R-:W-:Y:S01]  /*03f0*/  IMAD.MOV.U32 R23, RZ, RZ, 0x3f800000 ;  /* 0x3f800000ff177424 */ /* 0x000fe200078e00ff */
[----:B------:R-:W-:Y:S01]  /*0400*/  CS2R R38, SRZ ;  /* 0x0000000000267805 */ /* 0x000fe2000001ff00 */
[----:B------:R-:W-:Y:S01]  /*0410*/  IMAD.MOV.U32 R49, RZ, RZ, -0x800000 ;  /* 0xff800000ff317424 */ /* 0x000fe200078e00ff */
[----:B------:R-:W-:-:S02]  /*0420*/  CS2R R32, SRZ ;  /* 0x0000000000207805 */ /* 0x000fc4000001ff00 */
[----:B------:R-:W-:Y:S02]  /*0430*/  CS2R R34, SRZ ;  /* 0x0000000000227805 */ /* 0x000fe4000001ff00 */
[----:B------:R-:W-:Y:S02]  /*0440*/  CS2R R28, SRZ ;  /* 0x00000000001c7805 */ /* 0x000fe4000001ff00 */
[----:B------:R-:W-:Y:S01]  /*0450*/  CS2R R30, SRZ ;  /* 0x00000000001e7805 */ /* 0x000fe2000001ff00 */
[C---:B------:R-:W-:Y:S02]  /*0460*/  IMAD.SHL.U32 R45, R164.reuse, 0x40, RZ ;  /* 0x00000040a42d7824 */ /* 0x040fe400078e00ff */
[C---:B------:R-:W-:Y:S02]  /*0470*/  IMAD.SHL.U32 R44, R164.reuse, 0x8, RZ ;  /* 0x00000008a42c7824 */ /* 0x040fe400078e00ff */
[----:B------:R-:W-:Y:S01]  /*0480*/  IMAD.SHL.U32 R165, R164, 0x2, RZ ;  /* 0x00000002a4a57824 */ /* 0x000fe200078e00ff */
[----:B------:R-:W-:Y:S01]  /*0490*/  ULEA UR6, UR6, UR4, 0x18 ;  /* 0x0000000406067291 */ /* 0x000fe2000f8ec0ff */
[----:B--2---:R-:W-:-:S05]  /*04a0*/  IMAD R16, R17, 0x100, R16 ;  /* 0x0000010011107824 */ /* 0x004fca00078e0210 */
[----:B------:R-:W-:Y:S01]  /*04b0*/  F2FP.F16.E4M3.UNPACK_B R16, R16 ;  /* 0x00000010ff10723e */ /* 0x000fe200020006ff */
[----:B----4-:R-:W-:Y:S01]  /*04c0*/  IMAD R9, R9, 0x100, R6 ;  /* 0x0000010009097824 */ /* 0x010fe200078e0206 */
[----:B------:R-:W-:Y:S02]  /*04d0*/  SGXT R6, R8, 0x1 ;  /* 0x000000010806781a */ /* 0x000fe40000000200 */
[----:B------:R-:W-:Y:S02]  /*04e0*/  PRMT R8, R16, 0x7632, R8 ;  /* 0x0000763210087816 */ /* 0x000fe40000000008 */
[----:B------:R-:W-:Y:S02]  /*04f0*/  LOP3.LUT R6, R11, 0x90, R6, 0x78, !PT ;  /* 0x000000900b067812 */ /* 0x000fe400078e7806 */
[----:B------:R-:W-:Y:S01]  /*0500*/  F2FP.F16.E4M3.UNPACK_B R9, R9 ;  /* 0x00000009ff09723e */ /* 0x000fe200020006ff */
[--C-:B-----5:R-:W-:Y:S01]  /*0510*/  IMAD R3, R3, 0x100, R10.reuse ;  /* 0x0000010003037824 */ /* 0x120fe200078e020a */
[----:B------:R-:W-:Y:S01]  /*0520*/  LOP3.LUT R5, R6, 0x20, RZ, 0x3c, !PT ;  /* 0x0000002006057812 */ /* 0x000fe200078e3cff */
[----:B------:R-:W-:Y:S01]  /*0530*/  STS.U16 [R6+UR6], R16 ;  /* 0x0000001006007988 */ /* 0x000fe20008000406 */
[----:B------:R-:W-:-:S02]  /*0540*/  PRMT R10, R9, 0x7632, R10 ;  /* 0x00007632090a7816 */ /* 0x000fc4000000000a */
[----:B------:R-:W-:Y:S01]  /*0550*/  F2FP.F16.E4M3.UNPACK_B R3, R3 ;  /* 0x00000003ff03723e */ /* 0x000fe200020006ff */
[----:B------:R-:W-:Y:S01]  /*0560*/  STS.U16 [R6+UR6+0x200], R9 ;  /* 0x0002000906007988 */ /* 0x000fe20008000406 */
[----:B------:R-:W-:Y:S02]  /*0570*/  IMAD R4, R13, 0x100, R4 ;  /* 0x000001000d047824 */ /* 0x000fe400078e0204 */
[----:B------:R-:W-:Y:S01]  /*0580*/  PRMT R11, R3, 0x7632, R11 ;  /* 0x00007632030b7816 */ /* 0x000fe2000000000b */
[----:B------:R0:W-:Y:S02]  /*0590*/  STS.U16 [R6+UR6+0x400], R3 ;  /* 0x0004000306007988 */ /* 0x0001e40008000406 */
[----:B------:R-:W-:-:S04]  /*05a0*/  F2FP.F16.E4M3.UNPACK_B R4, R4 ;  /* 0x00000004ff04723e */ /* 0x000fc800020006ff */
[----:B------:R-:W-:Y:S01]  /*05b0*/  PRMT R12, R4, 0x7632, R12 ;  /* 0x00007632040c7816 */ /* 0x000fe2000000000c */
[----:B------:R1:W-:Y:S01]  /*05c0*/  STS.U16 [R6+UR6+0x600], R4 ;  /* 0x0006000406007988 */ /* 0x0003e20008000406 */
[----:B0-----:R-:W-:-:S03]  /*05d0*/  SHF.R.S32.HI R3, RZ, 0x3, R164 ;  /* 0x00000003ff037819 */ /* 0x001fc600000114a4 */
[----:B------:R0:W-:Y:S01]  /*05e0*/  STS.U16 [R5+UR6+0x100], R8 ;  /* 0x0001000805007988 */ /* 0x0001e20008000406 */
[----:B------:R-:W-:-:S03]  /*05f0*/  SGXT R3, R3, 0x1 ;  /* 0x000000010303781a */ /* 0x000fc60000000200 */
[----:B------:R0:W-:Y:S01]  /*0600*/  STS.U16 [R5+UR6+0x300], R10 ;  /* 0x0003000a05007988 */ /* 0x0001e20008000406 */
[----:B-1----:R-:W-:-:S03]  /*0610*/  LOP3.LUT R4, R164, 0x8, RZ, 0xc0, !PT ;  /* 0x00000008a4047812 */ /* 0x002fc600078ec0ff */
[----:B------:R0:W-:Y:S04]  /*0620*/  STS.U16 [R5+UR6+0x500], R11 ;  /* 0x0005000b05007988 */ /* 0x0001e80008000406 */
[----:B------:R0:W-:Y:S01]  /*0630*/  STS.U16 [R5+UR6+0x700], R12 ;  /* 0x0007000c05007988 */ /* 0x0001e20008000406 */
[----:B------:R-:W-:Y:S05]  /*0640*/  BRA.U !UP0, `(.L_x_0) ;  /* 0x0000002d08f47547 */ /* 0x000fea000b800000 */
[----:B------:R-:W1:Y:S01]  /*0650*/  LDC.64 R24, c[0x0][0x3c0] ;  /* 0x0000f000ff187b82 */ /* 0x000e620000000a00 */
[----:B------:R-:W2:Y:S01]  /*0660*/  LDCU UR4, c[0x0][0x3c8] ;  /* 0x00007900ff0477ac */ /* 0x000ea20008000800 */
[--C-:B------:R-:W-:Y:S01]  /*0670*/  SHF.R.S32.HI R9, RZ, 0x1, R164.reuse ;  /* 0x00000001ff097819 */ /* 0x100fe200000114a4 */
[----:B------:R-:W-:Y:S01]  /*0680*/  IMAD.SHL.U32 R2, R164, 0x20, RZ ;  /* 0x00000020a4027824 */ /* 0x000fe200078e00ff */
[--C-:B------:R-:W-:Y:S01]  /*0690*/  SHF.R.S32.HI R6, RZ, 0x2, R164.reuse ;  /* 0x00000002ff067819 */ /* 0x100fe200000114a4 */
[----:B------:R-:W3:Y:S01]  /*06a0*/  LDCU.64 UR14, c[0x0][0x388] ;  /* 0x00007100ff0e77ac */ /* 0x000ee20008000a00 */
[----:B------:R-:W-:Y:S01]  /*06b0*/  SGXT R9, R9, 0x1 ;  /* 0x000000010909781a */ /* 0x000fe20000000200 */
[----:B------:R-:W-:Y:S01]  /*06c0*/  IMAD.SHL.U32 R4, R4, 0x2, RZ ;  /* 0x0000000204047824 */ /* 0x000fe200078e00ff */
[----:B0-----:R-:W-:Y:S01]  /*06d0*/  LOP3.LUT R8, R45, 0x40, RZ, 0xc0, !PT ;  /* 0x000000402d087812 */ /* 0x001fe200078ec0ff */
[----:B------:R-:W0:Y:S01]  /*06e0*/  LDC R28, c[0x0][0x3d8] ;  /* 0x0000f600ff1c7b82 */ /* 0x000e220000000800 */
[----:B------:R-:W-:Y:S01]  /*06f0*/  SGXT R6, R6, 0x1 ;  /* 0x000000010606781a */ /* 0x000fe20000000200 */
[----:B------:R-:W4:Y:S01]  /*0700*/  LDCU.64 UR8, c[0x0][0x3d0] ;  /* 0x00007a00ff0877ac */ /* 0x000f220008000a00 */
[----:B------:R-:W-:Y:S01]  /*0710*/  LOP3.LUT R11, R9, 0x120, RZ, 0xc0, !PT ;  /* 0x00000120090b7812 */ /* 0x000fe200078ec0ff */
[----:B------:R-:W-:Y:S01]  /*0720*/  VIADD R8, R8, UR6 ;  /* 0x0000000608087c36 */ /* 0x000fe20008000000 */
[----:B------:R-:W-:Y:S01]  /*0730*/  LOP3.LUT R5, R164, 0x4, RZ, 0xc0, !PT ;  /* 0x00000004a4057812 */ /* 0x000fe200078ec0ff */
[----:B------:R-:W-:Y:S01]  /*0740*/  IMAD.MOV.U32 R23, RZ, RZ, 0x3f800000 ;  /* 0x3f800000ff177424 */ /* 0x000fe200078e00ff */
[----:B------:R-:W-:Y:S01]  /*0750*/  LOP3.LUT R9, R6, 0x90, RZ, 0xc0, !PT ;  /* 0x0000009006097812 */ /* 0x000fe200078ec0ff */
[----:B------:R-:W5:Y:S01]  /*0760*/  LDC.64 R16, c[0x0][0x390] ;  /* 0x0000e400ff107b82 */ /* 0x000f620000000a00 */
[----:B------:R-:W-:Y:S01]  /*0770*/  LOP3.LUT R6, R11, 0x30, R164, 0x78, !PT ;  /* 0x000000300b067812 */ /* 0x000fe200078e78a4 */
[----:B------:R-:W-:Y:S01]  /*0780*/  IMAD R11, R5, 0x80, R8 ;  /* 0x00000080050b7824 */ /* 0x000fe200078e0208 */
[----:B------:R-:W-:-:S02]  /*0790*/  LOP3.LUT R10, R164, 0x1, RZ, 0xc0, !PT ;  /* 0x00000001a40a7812 */ /* 0x000fc400078ec0ff */
[----:B------:R-:W-:Y:S02]  /*07a0*/  CS2R R40, SRZ ;  /* 0x0000000000287805 */ /* 0x000fe4000001ff00 */
[----:B------:R-:W-:Y:S02]  /*07b0*/  LOP3.LUT R13, R164, 0x1c, RZ, 0xc0, !PT ;  /* 0x0000001ca40d7812 */ /* 0x000fe400078ec0ff */
[----:B------:R-:W-:Y:S02]  /*07c0*/  CS2R R42, SRZ ;  /* 0x00000000002a7805 */ /* 0x000fe4000001ff00 */
[----:B------:R-:W-:Y:S01]  /*07d0*/  SHF.R.U32.HI R8, RZ, 0x1, R164 ;  /* 0x00000001ff087819 */ /* 0x000fe200000116a4 */
[----:B-1----:R-:W-:Y:S01]  /*07e0*/  IMAD R24, R24, UR7, RZ ;  /* 0x0000000718187c24 */ /* 0x002fe2000f8e02ff */
[----:B------:R-:W-:Y:S01]  /*07f0*/  LOP3.LUT R6, R6, 0x90, R3, 0x78, !PT ;  /* 0x0000009006067812 */ /* 0x000fe200078e7803 */
[----:B--2---:R-:W-:Y:S01]  /*0800*/  IMAD R3, R0, UR4, RZ ;  /* 0x0000000400037c24 */ /* 0x004fe2000f8e02ff */
[----:B------:R-:W-:Y:S01]  /*0810*/  LOP3.LUT R9, R9, 0x60, R2, 0xf8, !PT ;  /* 0x0000006009097812 */ /* 0x000fe200078ef802 */
[----:B------:R-:W-:Y:S01]  /*0820*/  IMAD R13, R10, 0x2, R13 ;  /* 0x000000020a0d7824 */ /* 0x000fe200078e020d */
[----:B------:R-:W-:Y:S01]  /*0830*/  SGXT.U32 R0, R8, 0x1 ;  /* 0x000000010800781a */ /* 0x000fe20000000000 */
[----:B------:R-:W-:Y:S01]  /*0840*/  IMAD.SHL.U32 R2, R164, 0x10, RZ ;  /* 0x00000010a4027824 */ /* 0x000fe200078e00ff */
[----:B------:R-:W-:Y:S01]  /*0850*/  LOP3.LUT R5, R9, R4, RZ, 0x3c, !PT ;  /* 0x0000000409057212 */ /* 0x000fe200078e3cff */
[-C--:B------:R-:W-:Y:S01]  /*0860*/  IMAD R8, R14, R25.reuse, RZ ;  /* 0x000000190e087224 */ /* 0x080fe200078e02ff */
[----:B------:R-:W-:Y:S01]  /*0870*/  SHF.R.S32.HI R9, RZ, 0x1f, R3 ;  /* 0x0000001fff097819 */ /* 0x000fe20000011403 */
[----:B----4-:R-:W-:Y:S01]  /*0880*/  UIMAD UR4, UR7, UR8, URZ ;  /* 0x00000008070472a4 */ /* 0x010fe2000f8e02ff */
[----:B---3--:R-:W-:Y:S01]  /*0890*/  IADD3 R19, P0, P1, R3, UR14, R24 ;  /* 0x0000000e03137c10 */ /* 0x008fe2000f91e018 */
[----:B------:R-:W-:Y:S01]  /*08a0*/  IMAD R10, R25, 0x4, R8 ;  /* 0x00000004190a7824 */ /* 0x000fe200078e0208 */
[----:B------:R-:W-:Y:S01]  /*08b0*/  LOP3.LUT R3, R13, R0, RZ, 0xfc, !PT ;  /* 0x000000000d037212 */ /* 0x000fe200078efcff */
[----:B------:R-:W-:Y:S01]  /*08c0*/  IMAD R7, R7, UR9, RZ ;  /* 0x0000000907077c24 */ /* 0x000fe2000f8e02ff */
[----:B------:R-:W-:Y:S01]  /*08d0*/  SHF.R.U32.HI R0, RZ, 0x6, R164 ;  /* 0x00000006ff007819 */ /* 0x000fe200000116a4 */
[----:B------:R-:W-:Y:S01]  /*08e0*/  IMAD R18, R18, R25, RZ ;  /* 0x0000001912127224 */ /* 0x000fe200078e02ff */
[----:B------:R-:W-:Y:S01]  /*08f0*/  LOP3.LUT R2, R2, 0x100, RZ, 0xc0, !PT ;  /* 0x0000010002027812 */ /* 0x000fe200078ec0ff */
[----:B------:R-:W-:Y:S01]  /*0900*/  IMAD.IADD R4, R6, 0x1, R11 ;  /* 0x0000000106047824 */ /* 0x000fe200078e020b */
[----:B------:R-:W-:Y:S01]  /*0910*/  SGXT.U32 R0, R0, 0x1 ;  /* 0x000000010000781a */ /* 0x000fe20000000000 */
[----:B------:R-:W-:Y:S01]  /*0920*/  USHF.R.S32.HI UR5, URZ, 0x1f, UR4 ;  /* 0x0000001fff057899 */ /* 0x000fe20008011404 */
[----:B------:R-:W-:-:S02]  /*0930*/  IADD3 R5, PT, PT, R5, UR6, R2 ;  /* 0x0000000605057c10 */ /* 0x000fc4000fffe002 */
[----:B------:R-:W-:Y:S02]  /*0940*/  CS2R R36, SRZ ;  /* 0x0000000000247805 */ /* 0x000fe4000001ff00 */
[----:B------:R-:W-:Y:S01]  /*0950*/  LEA.HI R2, R164, 0x3c, RZ, 0x1b ;  /* 0x0000003ca4027811 */ /* 0x000fe200078fd8ff */
[----:B0-----:R-:W-:Y:S01]  /*0960*/  IMAD R135, R0, R28, RZ ;  /* 0x0000001c00877224 */ /* 0x001fe200078e02ff */
[----:B------:R-:W-:Y:S02]  /*0970*/  SHF.R.S32.HI R24, RZ, 0x1f, R24 ;  /* 0x0000001fff187819 */ /* 0x000fe40000011418 */
[----:B------:R-:W-:Y:S02]  /*0980*/  CS2R R38, SRZ ;  /* 0x0000000000267805 */ /* 0x000fe4000001ff00 */
[----:B------:R-:W-:Y:S01]  /*0990*/  IADD3 R6, P3, PT, R8, R19, RZ ;  /* 0x0000001308067210 */ /* 0x000fe20007f7e0ff */
[----:B------:R-:W-:Y:S01]  /*09a0*/  IMAD R133, R2, R25, RZ ;  /* 0x0000001902857224 */ /* 0x000fe200078e02ff */
[----:B------:R-:W-:Y:S01]  /*09b0*/  IADD3.X R21, PT, PT, R9, UR15, R24, P0, P1 ;  /* 0x0000000f09157c10 */ /* 0x000fe200087e2418 */
[----:B------:R-:W-:Y:S01]  /*09c0*/  IMAD R2, R25, 0x4, R10 ;  /* 0x0000000419027824 */ /* 0x000fe200078e020a */
[----:B-----5:R-:W-:Y:S01]  /*09d0*/  IADD3 R26, P0, P1, R7, UR4, R16 ;  /* 0x00000004071a7c10 */ /* 0x020fe2000f91e010 */
[----:B------:R-:W-:Y:S01]  /*09e0*/  IMAD R137, R28, 0x2, R135 ;  /* 0x000000021c897824 */ /* 0x000fe200078e0287 */
[----:B------:R-:W-:Y:S01]  /*09f0*/  SHF.R.S32.HI R24, RZ, 0x1f, R7 ;  /* 0x0000001fff187819 */ /* 0x000fe20000011407 */
[C---:B------:R-:W-:Y:S01]  /*0a00*/  IMAD R14, R25.reuse, 0x4, R2 ;  /* 0x00000004190e7824 */ /* 0x040fe200078e0202 */
[-C--:B------:R-:W-:Y:S01]  /*0a10*/  IADD3 R7, P4, PT, R10, R19.reuse, RZ ;  /* 0x000000130a077210 */ /* 0x080fe20007f9e0ff */
[----:B------:R-:W-:Y:S01]  /*0a20*/  IMAD R139, R28, 0x2, R137 ;  /* 0x000000021c8b7824 */ /* 0x000fe200078e0289 */
[----:B------:R-:W-:Y:S01]  /*0a30*/  IADD3 R96, P5, PT, R18, R19, RZ ;  /* 0x0000001312607210 */ /* 0x000fe20007fbe0ff */
[C---:B------:R-:W-:Y:S01]  /*0a40*/  IMAD R0, R25.reuse, 0x4, R14 ;  /* 0x0000000419007824 */ /* 0x040fe200078e020e */
[-C--:B------:R-:W-:Y:S01]  /*0a50*/  LEA.HI.X.SX32 R8, R8, R21.reuse, 0x1, P3 ;  /* 0x0000001508087211 */ /* 0x080fe200018f0eff */
[----:B------:R-:W-:Y:S01]  /*0a60*/  IMAD R141, R28, 0x2, R139 ;  /* 0x000000021c8d7824 */ /* 0x000fe200078e028b */
[-C--:B------:R-:W-:Y:S01]  /*0a70*/  LEA.HI.X.SX32 R9, R10, R21.reuse, 0x1, P4 ;  /* 0x000000150a097211 */ /* 0x080fe200020f0eff */
[C---:B------:R-:W-:Y:S01]  /*0a80*/  IMAD R16, R25.reuse, 0x4, R0 ;  /* 0x0000000419107824 */ /* 0x040fe200078e0200 */
[----:B------:R-:W-:Y:S01]  /*0a90*/  LEA.HI.X.SX32 R95, R18, R21, 0x1, P5 ;  /* 0x00000015125f7211 */ /* 0x000fe200028f0eff */
[----:B------:R-:W-:Y:S01]  /*0aa0*/  IMAD R143, R28, 0x2, R141 ;  /* 0x000000021c8f7824 */ /* 0x000fe200078e028d */
[-C--:B------:R-:W-:Y:S01]  /*0ab0*/  IADD3 R10, P3, PT, R2, R19.reuse, RZ ;  /* 0x00000013020a7210 */ /* 0x080fe20007f7e0ff */
[----:B------:R-:W-:Y:S01]  /*0ac0*/  IMAD R18, R25, 0x4, R16 ;  /* 0x0000000419127824 */ /* 0x000fe200078e0210 */
[----:B------:R-:W-:Y:S01]  /*0ad0*/  IADD3 R134, P2, PT, R133, R19, RZ ;  /* 0x0000001385867210 */ /* 0x000fe20007f5e0ff */
[----:B------:R-:W-:Y:S01]  /*0ae0*/  IMAD R145, R28, 0x2, R143 ;  /* 0x000000021c917824 */ /* 0x000fe200078e028f */
[-C--:B------:R-:W-:Y:S01]  /*0af0*/  LEA.HI.X.SX32 R11, R2, R21.reuse, 0x1, P3 ;  /* 0x00000015020b7211 */ /* 0x080fe200018f0eff */
[----:B------:R-:W-:Y:S01]  /*0b00*/  IMAD R2, R25, 0x8, R18 ;  /* 0x0000000819027824 */ /* 0x000fe200078e0212 */
[----:B------:R-:W-:Y:S01]  /*0b10*/  LEA.HI.X.SX32 R133, R133, R21, 0x1, P2 ;  /* 0x0000001585857211 */ /* 0x000fe200010f0eff */
[----:B------:R-:W-:Y:S01]  /*0b20*/  IMAD R147, R28, 0x2, R145 ;  /* 0x000000021c937824 */ /* 0x000fe200078e0291 */
[-C--:B------:R-:W-:Y:S01]  /*0b30*/  IADD3 R12, P2, PT, R14, R19.reuse, RZ ;  /* 0x000000130e0c7210 */ /* 0x080fe20007f5e0ff */
[----:B------:R-:W-:Y:S01]  /*0b40*/  IMAD R20, R25, 0x4, R2 ;  /* 0x0000000419147824 */ /* 0x000fe200078e0202 */
[----:B------:R-:W-:Y:S01]  /*0b50*/  IADD3 R13, P3, PT, R0, R19, RZ ;  /* 0x00000013000d7210 */ /* 0x000fe20007f7e0ff */
[----:B------:R-:W-:Y:S01]  /*0b60*/  IMAD R149, R28, 0x2, R147 ;  /* 0x000000021c957824 */ /* 0x000fe200078e0293 */
[----:B------:R-:W-:-:S02]  /*0b70*/  LEA.HI.X.SX32 R14, R14, R21, 0x1, P2 ;  /* 0x000000150e0e7211 */ /* 0x000fc400010f0eff */
[----:B------:R-:W-:Y:S02]  /*0b80*/  CS2R R32, SRZ ;  /* 0x0000000000207805 */ /* 0x000fe4000001ff00 */
[----:B------:R-:W-:Y:S01]  /*0b90*/  LEA.HI.X.SX32 R15, R0, R21, 0x1, P3 ;  /* 0x00000015000f7211 */ /* 0x000fe200018f0eff */
[C---:B------:R-:W-:Y:S01]  /*0ba0*/  IMAD R0, R25.reuse, 0x4, R20 ;  /* 0x0000000419007824 */ /* 0x040fe200078e0214 */
[-C--:B------:R-:W-:Y:S01]  /*0bb0*/  IADD3 R92, P2, PT, R16, R19.reuse, RZ ;  /* 0x00000013105c7210 */ /* 0x080fe20007f5e0ff */
[----:B------:R-:W-:Y:S01]  /*0bc0*/  IMAD R151, R28, 0x2, R149 ;  /* 0x000000021c977824 */ /* 0x000fe200078e0295 */
[----:B------:R-:W-:Y:S01]  /*0bd0*/  IADD3 R94, P3, PT, R18, R19, RZ ;  /* 0x00000013125e7210 */ /* 0x000fe20007f7e0ff */
[C---:B------:R-:W-:Y:S01]  /*0be0*/  IMAD R22, R25.reuse, 0x4, R0 ;  /* 0x0000000419167824 */ /* 0x040fe200078e0200 */
[----:B------:R-:W-:Y:S01]  /*0bf0*/  LEA.HI.X.SX32 R27, R16, R21, 0x1, P2 ;  /* 0x00000015101b7211 */ /* 0x000fe200010f0eff */
[----:B------:R-:W-:Y:S01]  /*0c00*/  IMAD R153, R28, 0x2, R151 ;  /* 0x000000021c997824 */ /* 0x000fe200078e0297 */
[----:B------:R-:W-:Y:S01]  /*0c10*/  IADD3 R98, P2, PT, R2, R19, RZ ;  /* 0x0000001302627210 */ /* 0x000fe20007f5e0ff */
[----:B------:R-:W-:Y:S01]  /*0c20*/  IMAD R16, R25, 0x4, R22 ;  /* 0x0000000419107824 */ /* 0x000fe200078e0216 */
[----:B------:R-:W-:Y:S01]  /*0c30*/  IADD3.X R24, PT, PT, R24, UR5, R17, P0, P1 ;  /* 0x0000000518187c10 */ /* 0x000fe200087e2411 */
[----:B------:R-:W-:Y:S01]  /*0c40*/  IMAD R155, R28, 0x2, R153 ;  /* 0x000000021c9b7824 */ /* 0x000fe200078e0299 */
[----:B------:R-:W-:Y:S01]  /*0c50*/  LEA.HI.X.SX32 R97, R2, R21, 0x1, P2 ;  /* 0x0000001502617211 */ /* 0x000fe200010f0eff */
[----:B------:R-:W-:Y:S01]  /*0c60*/  IMAD.MOV.U32 R2, RZ, RZ, 0x3f800000 ;  /* 0x3f800000ff027424 */ /* 0x000fe200078e00ff */
[----:B------:R-:W-:Y:S01]  /*0c70*/  IADD3 R104, P2, PT, R22, R19, RZ ;  /* 0x0000001316687210 */ /* 0x000fe20007f5e0ff */
[----:B------:R-:W-:Y:S01]  /*0c80*/  IMAD R157, R28, 0x2, R155 ;  /* 0x000000021c9d7824 */ /* 0x000fe200078e029b */
[----:B------:R-:W-:-:S02]  /*0c90*/  IADD3 R136, P0, PT, R135, R26, RZ ;  /* 0x0000001a87887210 */ /* 0x000fc40007f1e0ff */
[----:B------:R-:W-:Y:S02]  /*0ca0*/  CS2R R34, SRZ ;  /* 0x0000000000227805 */ /* 0x000fe4000001ff00 */
[-C--:B------:R-:W-:Y:S01]  /*0cb0*/  LEA.HI.X.SX32 R103, R22, R21.reuse, 0x1, P2 ;  /* 0x0000001516677211 */ /* 0x080fe200010f0eff */
[C---:B------:R-:W-:Y:S01]  /*0cc0*/  IMAD R158, R28.reuse, 0x2, R157 ;  /* 0x000000021c9e7824 */ /* 0x040fe200078e029d */
[-C--:B------:R-:W-:Y:S02]  /*0cd0*/  IADD3 R138, P1, PT, R137, R26.reuse, RZ ;  /* 0x0000001a898a7210 */ /* 0x080fe40007f3e0ff */
[----:B------:R-:W-:Y:S02]  /*0ce0*/  CS2R R30, SRZ ;  /* 0x00000000001e7805 */ /* 0x000fe4000001ff00 */
[----:B------:R-:W-:Y:S01]  /*0cf0*/  IADD3 R140, P2, PT, R139, R26, RZ ;  /* 0x0000001a8b8c7210 */ /* 0x000fe20007f5e0ff */
[----:B------:R-:W-:Y:S01]  /*0d00*/  IMAD R159, R28, 0x2, R158 ;  /* 0x000000021c9f7824 */ /* 0x000fe200078e029e */
[----:B------:R-:W-:Y:S01]  /*0d10*/  LEA.HI.X.SX32 R93, R18, R21, 0x1, P3 ;  /* 0x00000015125d7211 */ /* 0x000fe200018f0eff */
[----:B------:R-:W-:Y:S01]  /*0d20*/  IMAD R18, R25, 0x4, R16 ;  /* 0x0000000419127824 */ /* 0x000fe200078e0210 */
[-C--:B------:R-:W-:Y:S01]  /*0d30*/  LEA.HI.X.SX32 R135, R135, R24.reuse, 0x1, P0 ;  /* 0x0000001887877211 */ /* 0x080fe200000f0eff */
[C---:B------:R-:W-:Y:S01]  /*0d40*/  IMAD R160, R28.reuse, 0x2, R159 ;  /* 0x000000021ca07824 */ /* 0x040fe200078e029f */
[-C--:B------:R-:W-:Y:S01]  /*0d50*/  LEA.HI.X.SX32 R137, R137, R24.reuse, 0x1, P1 ;  /* 0x0000001889897211 */ /* 0x080fe200008f0eff */
[----:B------:R-:W-:Y:S01]  /*0d60*/  IMAD R131, R25, 0x4, R18 ;  /* 0x0000000419837824 */ /* 0x000fe200078e0212 */
[----:B------:R-:W-:Y:S01]  /*0d70*/  LEA.HI.X.SX32 R139, R139, R24, 0x1, P2 ;  /* 0x000000188b8b7211 */ /* 0x000fe200010f0eff */
[----:B------:R-:W-:Y:S01]  /*0d80*/  IMAD R161, R28, 0x2, R160 ;  /* 0x000000021ca17824 */ /* 0x000fe200078e02a0 */
[----:B------:R-:W-:-:S02]  /*0d90*/  IADD3 R100, P3, PT, R20, R19, RZ ;  /* 0x0000001314647210 */ /* 0x000fc40007f7e0ff */
[----:B------:R-:W-:Y:S02]  /*0da0*/  CS2R R28, SRZ ;  /* 0x00000000001c7805 */ /* 0x000fe4000001ff00 */
[-C--:B------:R-:W-:Y:S01]  /*0db0*/  IADD3 R142, P0, PT, R141, R26.reuse, RZ ;  /* 0x0000001a8d8e7210 */ /* 0x080fe20007f1e0ff */
[----:B------:R-:W0:Y:S01]  /*0dc0*/  LDCU UR13, c[0x0][0x3a8] ;  /* 0x00007500ff0d77ac */ /* 0x000e220008000800 */
[-C--:B------:R-:W-:Y:S02]  /*0dd0*/  IADD3 R144, P1, PT, R143, R26.reuse, RZ ;  /* 0x0000001a8f907210 */ /* 0x080fe40007f3e0ff */
[----:B------:R-:W-:Y:S01]  /*0de0*/  IADD3 R146, P2, PT, R145, R26, RZ ;  /* 0x0000001a91927210 */ /* 0x000fe20007f5e0ff */
[----:B------:R-:W-:Y:S01]  /*0df0*/  UMOV UR4, URZ ;  /* 0x000000ff00047c82 */ /* 0x000fe20008000000 */
[----:B------:R-:W-:Y:S01]  /*0e00*/  IADD3 R102, P4, PT, R0, R19, RZ ;  /* 0x0000001300667210 */ /* 0x000fe20007f9e0ff */
[----:B------:R-:W-:Y:S01]  /*0e10*/  UMOV UR5, URZ ;  /* 0x000000ff00057c82 */ /* 0x000fe20008000000 */
[----:B------:R-:W-:-:S02]  /*0e20*/  LEA.HI.X.SX32 R99, R20, R21, 0x1, P3 ;  /* 0x0000001514637211 */ /* 0x000fc400018f0eff */
[-C--:B------:R-:W-:Y:S02]  /*0e30*/  LEA.HI.X.SX32 R141, R141, R24.reuse, 0x1, P0 ;  /* 0x000000188d8d7211 */ /* 0x080fe400000f0eff */
[-C--:B------:R-:W-:Y:S02]  /*0e40*/  LEA.HI.X.SX32 R143, R143, R24.reuse, 0x1, P1 ;  /* 0x000000188f8f7211 */ /* 0x080fe400008f0eff */
[----:B------:R-:W-:Y:S02]  /*0e50*/  LEA.HI.X.SX32 R145, R145, R24, 0x1, P2 ;  /* 0x0000001891917211 */ /* 0x000fe400010f0eff */
[----:B------:R-:W-:Y:S02]  /*0e60*/  IADD3 R128, P3, PT, R16, R19, RZ ;  /* 0x0000001310807210 */ /* 0x000fe40007f7e0ff */
[-C--:B------:R-:W-:Y:S02]  /*0e70*/  IADD3 R148, P0, PT, R147, R26.reuse, RZ ;  /* 0x0000001a93947210 */ /* 0x080fe40007f1e0ff */
[----:B------:R-:W-:-:S02]  /*0e80*/  IADD3 R150, P1, PT, R149, R26, RZ ;  /* 0x0000001a95967210 */ /* 0x000fc40007f3e0ff */
[----:B------:R-:W-:Y:S02]  /*0e90*/  IADD3 R152, P2, PT, R151, R26, RZ ;  /* 0x0000001a97987210 */ /* 0x000fe40007f5e0ff */
[----:B------:R-:W-:Y:S01]  /*0ea0*/  LEA.HI.X.SX32 R101, R0, R21, 0x1, P4 ;  /* 0x0000001500657211 */ /* 0x000fe200020f0eff */
[----:B------:R-:W-:Y:S01]  /*0eb0*/  IMAD.MOV.U32 R0, RZ, RZ, RZ ;  /* 0x000000ffff007224 */ /* 0x000fe200078e00ff */
[-C--:B------:R-:W-:Y:S02]  /*0ec0*/  IADD3 R130, P4, PT, R18, R19.reuse, RZ ;  /* 0x0000001312827210 */ /* 0x080fe40007f9e0ff */
[----:B------:R-:W-:Y:S02]  /*0ed0*/  IADD3 R132, P5, PT, R131, R19, RZ ;  /* 0x0000001383847210 */ /* 0x000fe40007fbe0ff */
[----:B------:R-:W-:Y:S02]  /*0ee0*/  LEA.HI.X.SX32 R127, R16, R21, 0x1, P3 ;  /* 0x00000015107f7211 */ /* 0x000fe400018f0eff */
[----:B------:R-:W-:-:S02]  /*0ef0*/  LEA.HI.X.SX32 R147, R147, R24, 0x1, P0 ;  /* 0x0000001893937211 */ /* 0x000fc400000f0eff */
[-C--:B------:R-:W-:Y:S02]  /*0f00*/  LEA.HI.X.SX32 R149, R149, R24.reuse, 0x1, P1 ;  /* 0x0000001895957211 */ /* 0x080fe400008f0eff */
[----:B------:R-:W-:Y:S02]  /*0f10*/  LEA.HI.X.SX32 R151, R151, R24, 0x1, P2 ;  /* 0x0000001897977211 */ /* 0x000fe400010f0eff */
[-C--:B------:R-:W-:Y:S02]  /*0f20*/  IADD3 R154, P0, PT, R153, R26.reuse, RZ ;  /* 0x0000001a999a7210 */ /* 0x080fe40007f1e0ff */
[-C--:B------:R-:W-:Y:S02]  /*0f30*/  IADD3 R156, P1, PT, R155, R26.reuse, RZ ;  /* 0x0000001a9b9c7210 */ /* 0x080fe40007f3e0ff */
[----:B------:R-:W-:Y:S02]  /*0f40*/  IADD3 R16, P2, PT, R157, R26, RZ ;  /* 0x0000001a9d107210 */ /* 0x000fe40007f5e0ff */
[----:B------:R-:W-:-:S02]  /*0f50*/  LEA.HI.X.SX32 R129, R18, R21, 0x1, P4 ;  /* 0x0000001512817211 */ /* 0x000fc400020f0eff */
[----:B------:R-:W-:Y:S02]  /*0f60*/  LEA.HI.X.SX32 R131, R131, R21, 0x1, P5 ;  /* 0x0000001583837211 */ /* 0x000fe400028f0eff */
[----:B------:R-:W-:Y:S02]  /*0f70*/  LOP3.LUT R21, R45, 0x1c0, RZ, 0xc0, !PT ;  /* 0x000001c02d157812 */ /* 0x000fe400078ec0ff */
[-C--:B------:R-:W-:Y:S02]  /*0f80*/  LEA.HI.X.SX32 R153, R153, R24.reuse, 0x1, P0 ;  /* 0x0000001899997211 */ /* 0x080fe400000f0eff */
[-C--:B------:R-:W-:Y:S02]  /*0f90*/  LEA.HI.X.SX32 R155, R155, R24.reuse, 0x1, P1 ;  /* 0x000000189b9b7211 */ /* 0x080fe400008f0eff */
[----:B------:R-:W-:Y:S02]  /*0fa0*/  LEA.HI.X.SX32 R157, R157, R24, 0x1, P2 ;  /* 0x000000189d9d7211 */ /* 0x000fe400010f0eff */
[----:B------:R-:W-:-:S02]  /*0fb0*/  IADD3 R17, P0, PT, R158, R26, RZ ;  /* 0x0000001a9e117210 */ /* 0x000fc40007f1e0ff */
[-C--:B------:R-:W-:Y:S02]  /*0fc0*/  IADD3 R18, P1, PT, R159, R26.reuse, RZ ;  /* 0x0000001a9f127210 */ /* 0x080fe40007f3e0ff */
[-C--:B------:R-:W-:Y:S02]  /*0fd0*/  IADD3 R19, P2, PT, R160, R26.reuse, RZ ;  /* 0x0000001aa0137210 */ /* 0x080fe40007f5e0ff */
[----:B------:R-:W-:Y:S01]  /*0fe0*/  IADD3 R20, P3, PT, R161, R26, RZ ;  /* 0x0000001aa1147210 */ /* 0x000fe20007f7e0ff */
[----:B------:R-:W-:Y:S01]  /*0ff0*/  IMAD.MOV.U32 R26, RZ, RZ, -0x800000 ;  /* 0xff800000ff1a7424 */ /* 0x000fe200078e00ff */
[----:B------:R-:W-:Y:S02]  /*1000*/  LOP3.LUT R162, R164, 0x7f, RZ, 0xc0, !PT ;  /* 0x0000007fa4a27812 */ /* 0x000fe400078ec0ff */
[----:B------:R-:W-:Y:S02]  /*1010*/  LOP3.LUT R44, R21, 0x30, R44, 0xf8, !PT ;  /* 0x00000030152c7812 */ /* 0x000fe400078ef82c */
[----:B------:R-:W-:-:S02]  /*1020*/  LEA.HI.X.SX32 R158, R158, R24, 0x1, P0 ;  /* 0x000000189e9e7211 */ /* 0x000fc400000f0eff */
[-C--:B------:R-:W-:Y:S02]  /*1030*/  LEA.HI.X.SX32 R159, R159, R24.reuse, 0x1, P1 ;  /* 0x000000189f9f7211 */ /* 0x080fe400008f0eff */
[-C--:B------:R-:W-:Y:S02]  /*1040*/  LEA.HI.X.SX32 R160, R160, R24.reuse, 0x1, P2 ;  /* 0x00000018a0a07211 */ /* 0x080fe400010f0eff */
[----:B------:R-:W-:Y:S01]  /*1050*/  LEA.HI.X.SX32 R161, R161, R24, 0x1, P3 ;  /* 0x00000018a1a17211 */ /* 0x000fe200018f0eff */
[----:B------:R-:W-:Y:S01]  /*1060*/  IMAD.MOV.U32 R24, RZ, RZ, -0x800000 ;  /* 0xff800000ff187424 */ /* 0x000fe200078e00ff */
[C---:B------:R-:W-:Y:S02]  /*1070*/  LOP3.LUT P0, RZ, R164.reuse, 0x1, RZ, 0xc0, !PT ;  /* 0x00000001a4ff7812 */ /* 0x040fe4000780c0ff */
[----:B------:R-:W-:Y:S02]  /*1080*/  LOP3.LUT P1, RZ, R164, 0x2, RZ, 0xc0, !PT ;  /* 0x00000002a4ff7812 */ /* 0x000fe4000782c0ff */
[----:B------:R-:W-:-:S02]  /*1090*/  LOP3.LUT R22, R162, 0x10, RZ, 0x3c, !PT ;  /* 0x00000010a2167812 */ /* 0x000fc400078e3cff */
[----:B0-----:R-:W-:-:S09]  /*10a0*/  LOP3.LUT R21, R44, 0x30, R165, 0x78, !PT ;  /* 0x000000302c157812 */ /* 0x001fd200078e78a5 */
.L_x_1:
[----:B------:R-:W-:Y:S02]  /*10b0*/  SHF.R.S32.HI R52, RZ, 0x1f, R0 ;  /* 0x0000001fff347819 */ /* 0x000fe40000011400 */
[C---:B------:R-:W-:Y:S02]  /*10c0*/  IADD3 R46, P2, PT, R0.reuse, R6, RZ ;  /* 0x00000006002e7210 */ /* 0x040fe40007f5e0ff */
[----:B------:R-:W-:-:S03]  /*10d0*/  IADD3 R44, P3, PT, R0, R7, RZ ;  /* 0x00000007002c7210 */ /* 0x000fc60007f7e0ff */
[----:B------:R-:W-:Y:S01]  /*10e0*/  IMAD.X R47, R52, 0x1, R8, P2 ;  /* 0x00000001342f7824 */ /* 0x000fe200010e0608 */
[----:B------:R-:W-:Y:S01]  /*10f0*/  IADD3 R48, P2, PT, R0, R10, RZ ;  /* 0x0000000a00307210 */ /* 0x000fe20007f5e0ff */
[----:B------:R-:W-:-:S03]  /*1100*/  IMAD.X R45, R52, 0x1, R9, P3 ;  /* 0x00000001342d7824 */ /* 0x000fc600018e0609 */
[----:B------:R0:W2:Y:S01]  /*1110*/  LDG.E.U8 R53, desc[UR10][R46.64] ;  /* 0x0000000a2e357981 */ /* 0x0000a2000c1e1100 */
[----:B------:R-:W-:-:S03]  /*1120*/  IMAD.X R49, R52, 0x1, R11, P2 ;  /* 0x0000000134317824 */ /* 0x000fc600010e060b */
[----:B------:R1:W3:Y:S04]  /*1130*/  LDG.E.U8 R55, desc[UR10][R44.64] ;  /* 0x0000000a2c377981 */ /* 0x0002e8000c1e1100 */
[----:B------:R4:W5:Y:S01]  /*1140*/  LDG.E.U8 R57, desc[UR10][R48.64] ;  /* 0x0000000a30397981 */ /* 0x000962000c1e1100 */
[C---:B0-----:R-:W-:Y:S02]  /*1150*/  IADD3 R46, P3, PT, R0.reuse, R12, RZ ;  /* 0x0000000c002e7210 */ /* 0x041fe40007f7e0ff */
[----:B-1----:R-:W-:-:S03]  /*1160*/  IADD3 R44, P2, PT, R0, R13, RZ ;  /* 0x0000000d002c7210 */ /* 0x002fc60007f5e0ff */
[----:B------:R-:W-:Y:S01]  /*1170*/  IMAD.X R47, R52, 0x1, R14, P3 ;  /* 0x00000001342f7824 */ /* 0x000fe200018e060e */
[----:B----4-:R-:W-:Y:S01]  /*1180*/  IADD3 R48, P3, PT, R0, R92, RZ ;  /* 0x0000005c00307210 */ /* 0x010fe20007f7e0ff */
[----:B------:R-:W-:-:S03]  /*1190*/  IMAD.X R45, R52, 0x1, R15, P2 ;  /* 0x00000001342d7824 */ /* 0x000fc600010e060f */
[----:B------:R0:W4:Y:S01]  /*11a0*/  LDG.E.U8 R59, desc[UR10][R46.64] ;  /* 0x0000000a2e3b7981 */ /* 0x000122000c1e1100 */
[----:B------:R-:W-:-:S03]  /*11b0*/  IMAD.X R49, R52, 0x1, R27, P3 ;  /* 0x0000000134317824 */ /* 0x000fc600018e061b */
[----:B------:R1:W3:Y:S04]  /*11c0*/  LDG.E.U8 R61, desc[UR10][R44.64] ;  /* 0x0000000a2c3d7981 */ /* 0x0002e8000c1e1100 */
[----:B------:R1:W4:Y:S01]  /*11d0*/  LDG.E.U8 R63, desc[UR10][R48.64] ;  /* 0x0000000a303f7981 */ /* 0x000322000c1e1100 */
[C---:B0-----:R-:W-:Y:S02]  /*11e0*/  IADD3 R46, P2, PT, R0.reuse, R94, RZ ;  /* 0x0000005e002e7210 */ /* 0x041fe40007f5e0ff */
[----:B-1----:R-:W-:-:S03]  /*11f0*/  IADD3 R44, P3, PT, R0, R96, RZ ;  /* 0x00000060002c7210 */ /* 0x002fc60007f7e0ff */
[----:B------:R-:W-:Y:S01]  /*1200*/  IMAD.X R47, R52, 0x1, R93, P2 ;  /* 0x00000001342f7824 */ /* 0x000fe200010e065d */
[----:B------:R-:W-:Y:S01]  /*1210*/  IADD3 R48, P2, PT, R0, R98, RZ ;  /* 0x0000006200307210 */ /* 0x000fe20007f5e0ff */
[----:B------:R-:W-:-:S03]  /*1220*/  IMAD.X R45, R52, 0x1, R95, P3 ;  /* 0x00000001342d7824 */ /* 0x000fc600018e065f */
[----:B------:R0:W4:Y:S01]  /*1230*/  LDG.E.U8 R65, desc[UR10][R46.64] ;  /* 0x0000000a2e417981 */ /* 0x000122000c1e1100 */
[----:B------:R-:W-:-:S03]  /*1240*/  IMAD.X R49, R52, 0x1, R97, P2 ;  /* 0x0000000134317824 */ /* 0x000fc600010e0661 */
[----:B------:R1:W4:Y:S04]  /*1250*/  LDG.E.U8 R67, desc[UR10][R44.64] ;  /* 0x0000000a2c437981 */ /* 0x000328000c1e1100 */
[----:B------:R1:W4:Y:S01]  /*1260*/  LDG.E.U8 R69, desc[UR10][R48.64] ;  /* 0x0000000a30457981 */ /* 0x000322000c1e1100 */
[C---:B0-----:R-:W-:Y:S02]  /*1270*/  IADD3 R46, P3, PT, R0.reuse, R102, RZ ;  /* 0x00000066002e7210 */ /* 0x041fe40007f7e0ff */
[----:B-1----:R-:W-:-:S03]  /*1280*/  IADD3 R44, P2, PT, R0, R128, RZ ;  /* 0x00000080002c7210 */ /* 0x002fc60007f5e0ff */
[----:B------:R-:W-:Y:S01]  /*1290*/  IMAD.X R47, R52, 0x1, R101, P3 ;  /* 0x00000001342f7824 */ /* 0x000fe200018e0665 */
[----:B------:R-:W-:Y:S01]  /*12a0*/  IADD3 R50, P3, PT, R0, R132, RZ ;  /* 0x0000008400327210 */ /* 0x000fe20007f7e0ff */
[----:B------:R-:W-:Y:S01]  /*12b0*/  IMAD.X R45, R52, 0x1, R127, P2 ;  /* 0x00000001342d7824 */ /* 0x000fe200010e067f */
[----:B------:R-:W-:-:S03]  /*12c0*/  IADD3 R48, P2, PT, R0, R100, RZ ;  /* 0x0000006400307210 */ /* 0x000fc60007f5e0ff */
[C---:B------:R-:W-:Y:S01]  /*12d0*/  IMAD.X R51, R52.reuse, 0x1, R131, P3 ;  /* 0x0000000134337824 */ /* 0x040fe200018e0683 */
[----:B------:R0:W4:Y:S01]  /*12e0*/  LDG.E.U8 R73, desc[UR10][R46.64] ;  /* 0x0000000a2e497981 */ /* 0x000122000c1e1100 */
[----:B------:R-:W-:-:S03]  /*12f0*/  IMAD.X R49, R52, 0x1, R99, P2 ;  /* 0x0000000134317824 */ /* 0x000fc600010e0663 */
[----:B------:R1:W4:Y:S04]  /*1300*/  LDG.E.U8 R77, desc[UR10][R44.64] ;  /* 0x0000000a2c4d7981 */ /* 0x000328000c1e1100 */
[----:B------:R1:W4:Y:S01]  /*1310*/  LDG.E.U8 R81, desc[UR10][R50.64] ;  /* 0x0000000a32517981 */ /* 0x000322000c1e1100 */
[----:B0-----:R-:W-:-:S03]  /*1320*/  IADD3 R46, P3, PT, R0, R104, RZ ;  /* 0x00000068002e7210 */ /* 0x001fc60007f7e0ff */
[----:B------:R-:W4:Y:S01]  /*1330*/  LDG.E.U8 R71, desc[UR10][R48.64] ;  /* 0x0000000a30477981 */ /* 0x000f22000c1e1100 */
[C---:B-1----:R-:W-:Y:S02]  /*1340*/  IADD3 R44, P4, PT, R0.reuse, R130, RZ ;  /* 0x00000082002c7210 */ /* 0x042fe40007f9e0ff */
[----:B------:R-:W-:Y:S01]  /*1350*/  IADD3 R50, P2, PT, R0, R134, RZ ;  /* 0x0000008600327210 */ /* 0x000fe20007f5e0ff */
[C---:B------:R-:W-:Y:S02]  /*1360*/  IMAD.X R47, R52.reuse, 0x1, R103, P3 ;  /* 0x00000001342f7824 */ /* 0x040fe400018e0667 */
[C---:B------:R-:W-:Y:S02]  /*1370*/  IMAD.X R45, R52.reuse, 0x1, R129, P4 ;  /* 0x00000001342d7824 */ /* 0x040fe400020e0681 */
[----:B------:R-:W-:Y:S01]  /*1380*/  IMAD.X R51, R52, 0x1, R133, P2 ;  /* 0x0000000134337824 */ /* 0x000fe200010e0685 */
[----:B------:R-:W4:Y:S04]  /*1390*/  LDG.E.U8 R75, desc[UR10][R46.64] ;  /* 0x0000000a2e4b7981 */ /* 0x000f28000c1e1100 */
[----:B------:R-:W4:Y:S04]  /*13a0*/  LDG.E.U8 R79, desc[UR10][R44.64] ;  /* 0x0000000a2c4f7981 */ /* 0x000f28000c1e1100 */
[----:B------:R-:W4:Y:S01]  /*13b0*/  LDG.E.U8 R83, desc[UR10][R50.64] ;  /* 0x0000000a32537981 */ /* 0x000f22000c1e1100 */
[----:B------:R-:W-:Y:S01]  /*13c0*/  BAR.SYNC.DEFER_BLOCKING 0x0 ;  /* 0x0000000000007b1d */ /* 0x000fe20000010000 */
[----:B------:R-:W-:-:S02]  /*13d0*/  USHF.R.S32.HI UR8, URZ, 0x1f, UR4 ;  /* 0x0000001fff087899 */ /* 0x000fc40008011404 */
[----:B------:R-:W-:Y:S02]  /*13e0*/  IADD3 R108, P2, PT, R136, UR4, RZ ;  /* 0x00000004886c7c10 */ /* 0x000fe4000ff5e0ff */
[----:B------:R-:W-:Y:S02]  /*13f0*/  IADD3 R106, P3, PT, R138, UR4, RZ ;  /* 0x000000048a6a7c10 */ /* 0x000fe4000ff7e0ff */
[----:B------:R-:W-:Y:S02]  /*1400*/  IADD3.X R109, PT, PT, R135, UR8, RZ, P2, !PT ;  /* 0x00000008876d7c10 */ /* 0x000fe400097fe4ff */
[----:B------:R-:W-:Y:S01]  /*1410*/  IADD3.X R107, PT, PT, R137, UR8, RZ, P3, !PT ;  /* 0x00000008896b7c10 */ /* 0x000fe20009ffe4ff */
[----:B------:R-:W-:Y:S01]  /*1420*/  VIADD R120, R19, UR4 ;  /* 0x0000000413787c36 */ /* 0x000fe20008000000 */
[----:B--2---:R-:W-:Y:S04]  /*1430*/  STS.U8 [R162+UR6+0x800], R53 ;  /* 0x00080035a2007988 */ /* 0x004fe80008000006 */
[----:B-----5:R-:W-:Y:S04]  /*1440*/  STS.U8 [R162+UR6+0x900], R57 ;  /* 0x00090039a2007988 */ /* 0x020fe80008000006 */
[----:B---3--:R-:W-:Y:S04]  /*1450*/  STS.U8 [R162+UR6+0xa00], R61 ;  /* 0x000a003da2007988 */ /* 0x008fe80008000006 */
[----:B----4-:R-:W-:Y:S04]  /*1460*/  STS.U8 [R162+UR6+0xb00], R65 ;  /* 0x000b0041a2007988 */ /* 0x010fe80008000006 */
[----:B------:R-:W-:Y:S04]  /*1470*/  STS.U8 [R162+UR6+0xc00], R69 ;  /* 0x000c0045a2007988 */ /* 0x000fe80008000006 */
        /* <DEDUP_REMOVED lines=10> */
[----:B------:R-:W-:Y:S01]  /*1520*/  STS.U8 [R22+UR6+0xf80], R83 ;  /* 0x000f805316007988 */ /* 0x000fe20008000006 */
[----:B------:R-:W-:Y:S06]  /*1530*/  BAR.SYNC.DEFER_BLOCKING 0x0 ;  /* 0x0000000000007b1d */ /* 0x000fec0000010000 */
[----:B------:R-:W0:Y:S04]  /*1540*/  LDSM.16.M88.4 R44, [R5+0x800] ;  /* 0x00080000052c783b */ /* 0x000e280000000200 */
[----:B------:R-:W1:Y:S04]  /*1550*/  LDSM.16.MT88.4 R48, [R4] ;  /* 0x000000000430783b */ /* 0x000e680000004200 */
[----:B------:R-:W2:Y:S04]  /*1560*/  LDSM.16.MT88.4 R52, [R4+0x400] ;  /* 0x000400000434783b */ /* 0x000ea80000004200 */
[----:B------:R-:W3:Y:S04]  /*1570*/  LDSM.16.M88.4 R56, [R5+0xa00] ;  /* 0x000a00000538783b */ /* 0x000ee80000000200 */
[----:B------:R-:W4:Y:S01]  /*1580*/  LDSM.16.M88.4 R60, [R5+0xc00] ;  /* 0x000c0000053c783b */ /* 0x000f220000000200 */
[----:B0-----:R-:W-:-:S02]  /*1590*/  F2FP.F16.E4M3.UNPACK_B R68, R44 ;  /* 0x0000002cff44723e */ /* 0x001fc400020006ff */
[----:B------:R-:W-:Y:S01]  /*15a0*/  F2FP.F16.E4M3.UNPACK_B R69, R45 ;  /* 0x0000002dff45723e */ /* 0x000fe200020006ff */
[----:B-1----:R-:W-:Y:S02]  /*15b0*/  IMAD.MOV.U32 R64, RZ, RZ, R48 ;  /* 0x000000ffff407224 */ /* 0x002fe400078e0030 */
[----:B------:R-:W-:Y:S02]  /*15c0*/  IMAD.MOV.U32 R65, RZ, RZ, R50 ;  /* 0x000000ffff417224 */ /* 0x000fe400078e0032 */
[----:B--2---:R-:W-:Y:S02]  /*15d0*/  IMAD.MOV.U32 R66, RZ, RZ, R52 ;  /* 0x000000ffff427224 */ /* 0x004fe400078e0034 */
[----:B------:R-:W-:Y:S01]  /*15e0*/  IMAD.MOV.U32 R67, RZ, RZ, R54 ;  /* 0x000000ffff437224 */ /* 0x000fe200078e0036 */
[----:B------:R-:W-:Y:S01]  /*15f0*/  F2FP.F16.E4M3.UNPACK_B R72, R46 ;  /* 0x0000002eff48723e */ /* 0x000fe200020006ff */
[----:B------:R-:W-:Y:S01]  /*1600*/  IMAD.MOV.U32 R70, RZ, RZ, R52 ;  /* 0x000000ffff467224 */ /* 0x000fe200078e0034 */
[----:B------:R-:W-:Y:S01]  /*1610*/  F2FP.F16.E4M3.UNPACK_B R73, R47 ;  /* 0x0000002fff49723e */ /* 0x000fe200020006ff */
[----:B------:R-:W-:-:S03]  /*1620*/  IMAD.MOV.U32 R71, RZ, RZ, R54 ;  /* 0x000000ffff477224 */ /* 0x000fc600078e0036 */
[----:B------:R-:W-:Y:S01]  /*1630*/  HMMA.16816.F32 R64, R64, R68, RZ ;  /* 0x000000444040723c */ /* 0x000fe200000018ff */
[----:B------:R-:W-:Y:S02]  /*1640*/  IMAD.MOV.U32 R68, RZ, RZ, R48 ;  /* 0x000000ffff447224 */ /* 0x000fe400078e0030 */
[----:B------:R-:W-:Y:S01]  /*1650*/  IMAD.MOV.U32 R69, RZ, RZ, R50 ;  /* 0x000000ffff457224 */ /* 0x000fe200078e0032 */
[----:B---3--:R-:W-:Y:S01]  /*1660*/  F2FP.F16.E4M3.UNPACK_B R76, R56 ;  /* 0x00000038ff4c723e */ /* 0x008fe200020006ff */
[----:B------:R-:W-:Y:S01]  /*1670*/  IMAD.MOV.U32 R74, RZ, RZ, R52 ;  /* 0x000000ffff4a7224 */ /* 0x000fe200078e0034 */
[----:B------:R-:W-:Y:S01]  /*1680*/  F2FP.F16.E4M3.UNPACK_B R77, R57 ;  /* 0x00000039ff4d723e */ /* 0x000fe200020006ff */
[----:B------:R-:W-:-:S03]  /*1690*/  IMAD.MOV.U32 R75, RZ, RZ, R54 ;  /* 0x000000ffff4b7224 */ /* 0x000fc600078e0036 */
[----:B------:R-:W-:Y:S01]  /*16a0*/  HMMA.16816.F32 R68, R68, R72, RZ ;  /* 0x000000484444723c */ /* 0x000fe200000018ff */
[----:B------:R-:W-:Y:S02]  /*16b0*/  IMAD.MOV.U32 R72, RZ, RZ, R48 ;  /* 0x000000ffff487224 */ /* 0x000fe400078e0030 */
        /* <DEDUP_REMOVED lines=8> */
[----:B----4-:R-:W-:Y:S01]  /*1740*/  F2FP.F16.E4M3.UNPACK_B R84, R60 ;  /* 0x0000003cff54723e */ /* 0x010fe200020006ff */
        /* <DEDUP_REMOVED lines=13> */
[----:B------:R-:W-:Y:S01]  /*1820*/  F2FP.F16.E4M3.UNPACK_B R44, R44.H1 ;  /* 0x0000002cff2c723e */ /* 0x000fe200030006ff */
[----:B------:R-:W-:Y:S01]  /*1830*/  IMAD.MOV.U32 R90, RZ, RZ, R53 ;  /* 0x000000ffff5a7224 */ /* 0x000fe200078e0035 */
[----:B------:R-:W-:Y:S01]  /*1840*/  F2FP.F16.E4M3.UNPACK_B R45, R45.H1 ;  /* 0x0000002dff2d723e */ /* 0x000fe200030006ff */
[----:B------:R-:W-:-:S03]  /*1850*/  IMAD.MOV.U32 R91, RZ, RZ, R55 ;  /* 0x000000ffff5b7224 */ /* 0x000fc600078e0037 */
[----:B------:R-:W-:Y:S01]  /*1860*/  HMMA.16816.F32 R84, R84, R88, RZ ;  /* 0x000000585454723c */ /* 0x000fe200000018ff */
[----:B------:R-:W-:Y:S02]  /*1870*/  IMAD.MOV.U32 R88, RZ, RZ, R49 ;  /* 0x000000ffff587224 */ /* 0x000fe400078e0031 */
[----:B------:R-:W-:-:S07]  /*1880*/  IMAD.MOV.U32 R89, RZ, RZ, R51 ;  /* 0x000000ffff597224 */ /* 0x000fce00078e0033 */
[----:B------:R-:W-:Y:S01]  /*1890*/  HMMA.16816.F32 R64, R88, R44, R64 ;  /* 0x0000002c5840723c */ /* 0x000fe20000001840 */
[----:B------:R0:W2:Y:S01]  /*18a0*/  LDG.E.U8 R88, desc[UR10][R108.64] ;  /* 0x0000000a6c587981 */ /* 0x0000a2000c1e1100 */
[----:B------:R-:W-:-:S03]  /*18b0*/  IADD3 R90, P2, PT, R140, UR4, RZ ;  /* 0x000000048c5a7c10 */ /* 0x000fc6000ff5e0ff */
[----:B------:R1:W3:Y:S01]  /*18c0*/  LDG.E.U8 R89, desc[UR10][R106.64] ;  /* 0x0000000a6a597981 */ /* 0x0002e2000c1e1100 */
[----:B------:R-:W-:Y:S02]  /*18d0*/  IADD3.X R91, PT, PT, R139, UR8, RZ, P2, !PT ;  /* 0x000000088b5b7c10 */ /* 0x000fe400097fe4ff */
[----:B0-----:R-:W-:-:S03]  /*18e0*/  F2FP.F16.E4M3.UNPACK_B R108, R56.H1 ;  /* 0x00000038ff6c723e */ /* 0x001fc600030006ff */
[----:B------:R-:W4:Y:S01]  /*18f0*/  LDG.E.U8 R90, desc[UR10][R90.64] ;  /* 0x0000000a5a5a7981 */ /* 0x000f22000c1e1100 */
[----:B------:R-:W-:Y:S02]  /*1900*/  IADD3 R56, P4, PT, R144, UR4, RZ ;  /* 0x0000000490387c10 */ /* 0x000fe4000ff9e0ff */
[----:B-1----:R-:W-:Y:S02]  /*1910*/  IADD3 R106, P3, PT, R142, UR4, RZ ;  /* 0x000000048e6a7c10 */ /* 0x002fe4000ff7e0ff */
[----:B------:R-:W-:Y:S02]  /*1920*/  F2FP.F16.E4M3.UNPACK_B R109, R57.H1 ;  /* 0x00000039ff6d723e */ /* 0x000fe400030006ff */
[----:B------:R-:W-:Y:S02]  /*1930*/  IADD3.X R107, PT, PT, R141, UR8, RZ, P3, !PT ;  /* 0x000000088d6b7c10 */ /* 0x000fe40009ffe4ff */
[----:B------:R-:W-:-:S03]  /*1940*/  IADD3.X R57, PT, PT, R143, UR8, RZ, P4, !PT ;  /* 0x000000088f397c10 */ /* 0x000fc6000a7fe4ff */
[----:B------:R0:W5:Y:S04]  /*1950*/  LDG.E.U8 R105, desc[UR10][R106.64] ;  /* 0x0000000a6a697981 */ /* 0x000168000c1e1100 */
[----:B------:R1:W2:Y:S01]  /*1960*/  LDG.E.U8 R91, desc[UR10][R56.64] ;  /* 0x0000000a385b7981 */ /* 0x0002a2000c1e1100 */
[----:B0-----:R-:W-:Y:S02]  /*1970*/  IADD3 R106, P2, PT, R146, UR4, RZ ;  /* 0x00000004926a7c10 */ /* 0x001fe4000ff5e0ff */
[----:B-1----:R-:W-:Y:S02]  /*1980*/  IADD3 R56, P3, PT, R148, UR4, RZ ;  /* 0x0000000494387c10 */ /* 0x002fe4000ff7e0ff */
[----:B------:R-:W-:Y:S02]  /*1990*/  IADD3.X R107, PT, PT, R145, UR8, RZ, P2, !PT ;  /* 0x00000008916b7c10 */ /* 0x000fe400097fe4ff */
[----:B------:R-:W-:-:S02]  /*19a0*/  IADD3.X R57, PT, PT, R147, UR8, RZ, P3, !PT ;  /* 0x0000000893397c10 */ /* 0x000fc40009ffe4ff */
[----:B------:R-:W-:Y:S01]  /*19b0*/  IADD3 R118, P2, PT, R150, UR4, RZ ;  /* 0x0000000496767c10 */ /* 0x000fe2000ff5e0ff */
[----:B------:R-:W-:Y:S01]  /*19c0*/  IMAD.MOV.U32 R44, RZ, RZ, R49 ;  /* 0x000000ffff2c7224 */ /* 0x000fe200078e0031 */
[----:B------:R-:W-:Y:S01]  /*19d0*/  F2FP.F16.E4M3.UNPACK_B R110, R46.H1 ;  /* 0x0000002eff6e723e */ /* 0x000fe200030006ff */
[----:B------:R-:W-:Y:S01]  /*19e0*/  IMAD.MOV.U32 R45, RZ, RZ, R51 ;  /* 0x000000ffff2d7224 */ /* 0x000fe200078e0033 */
[----:B------:R-:W-:Y:S01]  /*19f0*/  F2FP.F16.E4M3.UNPACK_B R111, R47.H1 ;  /* 0x0000002fff6f723e */ /* 0x000fe200030006ff */
[----:B------:R-:W-:Y:S01]  /*1a00*/  IMAD.MOV.U32 R46, RZ, RZ, R53 ;  /* 0x000000ffff2e7224 */ /* 0x000fe200078e0035 */
[----:B------:R-:W-:Y:S01]  /*1a10*/  F2FP.F16.E4M3.UNPACK_B R58, R58.H1 ;  /* 0x0000003aff3a723e */ /* 0x000fe200030006ff */
[----:B------:R-:W-:Y:S01]  /*1a20*/  IMAD.MOV.U32 R47, RZ, RZ, R55 ;  /* 0x000000ffff2f7224 */ /* 0x000fe200078e0037 */
[----:B------:R-:W-:Y:S01]  /*1a30*/  F2FP.F16.E4M3.UNPACK_B R59, R59.H1 ;  /* 0x0000003bff3b723e */ /* 0x000fe200030006ff */
[----:B------:R0:W2:Y:S01]  /*1a40*/  LDG.E.U8 R117, desc[UR10][R56.64] ;  /* 0x0000000a38757981 */ /* 0x0000a2000c1e1100 */
[----:B------:R-:W-:-:S02]  /*1a50*/  IADD3.X R119, PT, PT, R149, UR8, RZ, P2, !PT ;  /* 0x0000000895777c10 */ /* 0x000fc400097fe4ff */
[----:B------:R-:W-:Y:S01]  /*1a60*/  IADD3 R124, P3, PT, R154, UR4, RZ ;  /* 0x000000049a7c7c10 */ /* 0x000fe2000ff7e0ff */
[----:B------:R-:W2:Y:S01]  /*1a70*/  LDG.E.U8 R106, desc[UR10][R106.64] ;  /* 0x0000000a6a6a7981 */ /* 0x000ea2000c1e1100 */
[----:B------:R-:W-:Y:S02]  /*1a80*/  F2FP.F16.E4M3.UNPACK_B R60, R60.H1 ;  /* 0x0000003cff3c723e */ /* 0x000fe400030006ff */
[----:B------:R-:W-:Y:S01]  /*1a90*/  F2FP.F16.E4M3.UNPACK_B R61, R61.H1 ;  /* 0x0000003dff3d723e */ /* 0x000fe200030006ff */
[----:B------:R-:W-:Y:S01]  /*1aa0*/  HMMA.16816.F32 R76, R44, R58, R76 ;  /* 0x0000003a2c4c723c */ /* 0x000fe2000000184c */
[----:B0-----:R-:W-:Y:S01]  /*1ab0*/  IADD3 R56, P2, PT, R152, UR4, RZ ;  /* 0x0000000498387c10 */ /* 0x001fe2000ff5e0ff */
[----:B------:R-:W2:Y:S01]  /*1ac0*/  LDG.E.U8 R118, desc[UR10][R118.64] ;  /* 0x0000000a76767981 */ /* 0x000ea2000c1e1100 */
[----:B------:R-:W-:Y:S02]  /*1ad0*/  IADD3.X R125, PT, PT, R153, UR8, RZ, P3, !PT ;  /* 0x00000008997d7c10 */ /* 0x000fe40009ffe4ff */
[----:B------:R-:W-:-:S02]  /*1ae0*/  IADD3.X R57, PT, PT, R151, UR8, RZ, P2, !PT ;  /* 0x0000000897397c10 */ /* 0x000fc400097fe4ff */
[----:B------:R-:W-:Y:S01]  /*1af0*/  IADD3 R58, P2, PT, R156, UR4, RZ ;  /* 0x000000049c3a7c10 */ /* 0x000fe2000ff5e0ff */
[----:B------:R-:W-:Y:S01]  /*1b00*/  HMMA.16816.F32 R80, R44, R60, R80 ;  /* 0x0000003c2c50723c */ /* 0x000fe20000001850 */
[----:B------:R-:W-:Y:S01]  /*1b10*/  IADD3 RZ, P3, PT, R17, UR4, RZ ;  /* 0x0000000411ff7c10 */ /* 0x000fe2000ff7e0ff */
[----:B------:R0:W2:Y:S01]  /*1b20*/  LDG.E.U8 R126, desc[UR10][R56.64] ;  /* 0x0000000a387e7981 */ /* 0x0000a2000c1e1100 */
[----:B------:R-:W-:Y:S02]  /*1b30*/  IADD3.X R59, PT, PT, R155, UR8, RZ, P2, !PT ;  /* 0x000000089b3b7c10 */ /* 0x000fe400097fe4ff */
[----:B------:R-:W-:Y:S01]  /*1b40*/  IADD3 RZ, P2, PT, R18, UR4, RZ ;  /* 0x0000000412ff7c10 */ /* 0x000fe2000ff5e0ff */
[----:B------:R-:W2:Y:S01]  /*1b50*/  LDG.E.U8 R124, desc[UR10][R124.64] ;  /* 0x0000000a7c7c7981 */ /* 0x000ea2000c1e1100 */
[----:B------:R-:W-:Y:S02]  /*1b60*/  IADD3.X R61, PT, PT, R158, UR8, RZ, P3, !PT ;  /* 0x000000089e3d7c10 */ /* 0x000fe40009ffe4ff */
[----:B------:R-:W-:Y:S01]  /*1b70*/  IADD3 RZ, P3, PT, R19, UR4, RZ ;  /* 0x0000000413ff7c10 */ /* 0x000fe2000ff7e0ff */
[----:B------:R-:W-:Y:S01]  /*1b80*/  VIADD R60, R17, UR4 ;  /* 0x00000004113c7c36 */ /* 0x000fe20008000000 */
[----:B------:R1:W2:Y:S01]  /*1b90*/  LDG.E.U8 R119, desc[UR10][R58.64] ;  /* 0x0000000a3a777981 */ /* 0x0002a2000c1e1100 */
[----:B0-----:R-:W-:Y:S01]  /*1ba0*/  VIADD R56, R18, UR4 ;  /* 0x0000000412387c36 */ /* 0x001fe20008000000 */
[----:B------:R-:W-:-:S02]  /*1bb0*/  IADD3.X R57, PT, PT, R159, UR8, RZ, P2, !PT ;  /* 0x000000089f397c10 */ /* 0x000fc400097fe4ff */
[----:B------:R-:W-:Y:S01]  /*1bc0*/  IADD3.X R121, PT, PT, R160, UR8, RZ, P3, !PT ;  /* 0x00000008a0797c10 */ /* 0x000fe20009ffe4ff */
[----:B------:R-:W2:Y:S01]  /*1bd0*/  LDG.E.U8 R125, desc[UR10][R60.64] ;  /* 0x0000000a3c7d7981 */ /* 0x000ea2000c1e1100 */
[----:B------:R-:W-:Y:S02]  /*1be0*/  IADD3 RZ, P2, PT, R16, UR4, RZ ;  /* 0x0000000410ff7c10 */ /* 0x000fe4000ff5e0ff */
[----:B------:R-:W-:Y:S01]  /*1bf0*/  IADD3 RZ, P3, PT, R20, UR4, RZ ;  /* 0x0000000414ff7c10 */ /* 0x000fe2000ff7e0ff */
[----:B------:R0:W2:Y:S01]  /*1c00*/  LDG.E.U8 R123, desc[UR10][R56.64] ;  /* 0x0000000a387b7981 */ /* 0x0000a2000c1e1100 */
[----:B-1----:R-:W-:Y:S01]  /*1c10*/  VIADD R58, R16, UR4 ;  /* 0x00000004103a7c36 */ /* 0x002fe20008000000 */
[----:B------:R-:W-:Y:S02]  /*1c20*/  IADD3.X R59, PT, PT, R157, UR8, RZ, P2, !PT ;  /* 0x000000089d3b7c10 */ /* 0x000fe400097fe4ff */
[----:B------:R-:W2:Y:S01]  /*1c30*/  LDG.E.U8 R120, desc[UR10][R120.64] ;  /* 0x0000000a78787981 */ /* 0x000ea2000c1e1100 */
[----:B0-----:R-:W-:Y:S01]  /*1c40*/  VIADD R56, R20, UR4 ;  /* 0x0000000414387c36 */ /* 0x001fe20008000000 */
[----:B------:R-:W-:-:S02]  /*1c50*/  IADD3.X R57, PT, PT, R161, UR8, RZ, P3, !PT ;  /* 0x00000008a1397c10 */ /* 0x000fc40009ffe4ff */
[----:B------:R-:W2:Y:S04]  /*1c60*/  LDG.E.U8 R121, desc[UR10][R58.64] ;  /* 0x0000000a3a797981 */ /* 0x000ea8000c1e1100 */
[----:B------:R0:W2:Y:S01]  /*1c70*/  LDG.E.U8 R122, desc[UR10][R56.64] ;  /* 0x0000000a387a7981 */ /* 0x0000a2000c1e1100 */
[----:B------:R-:W-:Y:S02]  /*1c80*/  F2FP.F16.E4M3.UNPACK_B R62, R62.H1 ;  /* 0x0000003eff3e723e */ /* 0x000fe400030006ff */
[----:B------:R-:W-:Y:S01]  /*1c90*/  F2FP.F16.E4M3.UNPACK_B R63, R63.H1 ;  /* 0x0000003fff3f723e */ /* 0x000fe200030006ff */
[C---:B------:R-:W-:Y:S08]  /*1ca0*/  HMMA.16816.F32 R68, R44.reuse, R110, R68 ;  /* 0x0000006e2c44723c */ /* 0x040ff00000001844 */
[C---:B------:R-:W-:Y:S08]  /*1cb0*/  HMMA.16816.F32 R72, R44.reuse, R108, R72 ;  /* 0x0000006c2c48723c */ /* 0x040ff00000001848 */
[----:B------:R-:W-:Y:S01]  /*1cc0*/  HMMA.16816.F32 R84, R44, R62, R84 ;  /* 0x0000003e2c54723c */ /* 0x000fe20000001854 */
[----:B------:R-:W1:Y:S01]  /*1cd0*/  LDSM.16.M88.4 R44, [R5+0xe00] ;  /* 0x000e0000052c783b */ /* 0x000e620000000200 */
[----:B0-----:R-:W-:-:S02]  /*1ce0*/  IMAD.MOV.U32 R56, RZ, RZ, R48 ;  /* 0x000000ffff387224 */ /* 0x001fc400078e0030 */
[----:B------:R-:W-:Y:S01]  /*1cf0*/  IMAD.MOV.U32 R57, RZ, RZ, R50 ;  /* 0x000000ffff397224 */ /* 0x000fe200078e0032 */
[----:B------:R-:W-:Y:S01]  /*1d00*/  BAR.SYNC.DEFER_BLOCKING 0x0 ;  /* 0x0000000000007b1d */ /* 0x000fe20000010000 */
[----:B------:R-:W-:Y:S02]  /*1d10*/  IMAD.MOV.U32 R58, RZ, RZ, R52 ;  /* 0x000000ffff3a7224 */ /* 0x000fe400078e0034 */
[----:B------:R-:W-:Y:S02]  /*1d20*/  IMAD.MOV.U32 R59, RZ, RZ, R54 ;  /* 0x000000ffff3b7224 */ /* 0x000fe400078e0036 */
[----:B------:R-:W-:Y:S02]  /*1d30*/  IMAD.MOV.U32 R62, RZ, RZ, R53 ;  /* 0x000000ffff3e7224 */ /* 0x000fe400078e0035 */
[----:B------:R-:W-:Y:S01]  /*1d40*/  IMAD.MOV.U32 R63, RZ, RZ, R55 ;  /* 0x000000ffff3f7224 */ /* 0x000fe200078e0037 */
[----:B-1----:R-:W-:Y:S02]  /*1d50*/  F2FP.F16.E4M3.UNPACK_B R60, R44 ;  /* 0x0000002cff3c723e */ /* 0x002fe400020006ff */
[----:B------:R-:W-:-:S07]  /*1d60*/  F2FP.F16.E4M3.UNPACK_B R61, R45 ;  /* 0x0000002dff3d723e */ /* 0x000fce00020006ff */
[----:B------:R-:W-:Y:S01]  /*1d70*/  HMMA.16816.F32 R56, R56, R60, RZ ;  /* 0x0000003c3838723c */ /* 0x000fe200000018ff */
[----:B------:R-:W-:Y:S01]  /*1d80*/  F2FP.F16.E4M3.UNPACK_B R44, R44.H1 ;  /* 0x0000002cff2c723e */ /* 0x000fe200030006ff */
[----:B------:R-:W-:Y:S01]  /*1d90*/  IMAD.MOV.U32 R60, RZ, RZ, R49 ;  /* 0x000000ffff3c7224 */ /* 0x000fe200078e0031 */
[----:B------:R-:W-:Y:S01]  /*1da0*/  F2FP.F16.E4M3.UNPACK_B R45, R45.H1 ;  /* 0x0000002dff2d723e */ /* 0x000fe200030006ff */
[----:B------:R-:W-:-:S15]  /*1db0*/  IMAD.MOV.U32 R61, RZ, RZ, R51 ;  /* 0x000000ffff3d7224 */ /* 0x000fde00078e0033 */
[----:B------:R-:W-:Y:S01]  /*1dc0*/  NOP ;  /* 0x0000000000007918 */ /* 0x000fe20000000000 */
[----:B------:R-:W-:Y:S01]  /*1dd0*/  HMMA.16816.F32 R56, R60, R44, R56 ;  /* 0x0000002c3c38723c */ /* 0x000fe20000001838 */
[----:B------:R-:W-:Y:S01]  /*1de0*/  IMAD.MOV.U32 R60, RZ, RZ, R48 ;  /* 0x000000ffff3c7224 */ /* 0x000fe200078e0030 */
[----:B------:R-:W-:Y:S01]  /*1df0*/  F2FP.F16.E4M3.UNPACK_B R44, R46 ;  /* 0x0000002eff2c723e */ /* 0x000fe200020006ff */
[----:B------:R-:W-:Y:S01]  /*1e00*/  IMAD.MOV.U32 R61, RZ, RZ, R50 ;  /* 0x000000ffff3d7224 */ /* 0x000fe200078e0032 */
[----:B------:R-:W-:Y:S01]  /*1e10*/  F2FP.F16.E4M3.UNPACK_B R45, R47 ;  /* 0x0000002fff2d723e */ /* 0x000fe200020006ff */
[----:B------:R-:W-:Y:S02]  /*1e20*/  IMAD.MOV.U32 R62, RZ, RZ, R52 ;  /* 0x000000ffff3e7224 */ /* 0x000fe400078e0034 */
[----:B------:R-:W-:-:S07]  /*1e30*/  IMAD.MOV.U32 R63, RZ, RZ, R54 ;  /* 0x000000ffff3f7224 */ /* 0x000fce00078e0036 */
[----:B------:R-:W-:Y:S01]  /*1e40*/  HMMA.16816.F32 R60, R60, R44, RZ ;  /* 0x0000002c3c3c723c */ /* 0x000fe200000018ff */
[----:B------:R-:W-:Y:S02]  /*1e50*/  IMAD.MOV.U32 R44, RZ, RZ, R49 ;  /* 0x000000ffff2c7224 */ /* 0x000fe400078e0031 */
[----:B------:R-:W-:Y:S01]  /*1e60*/  FMUL R48, R64, UR13 ;  /* 0x0000000d40307c20 */ /* 0x000fe20008400000 */
[----:B------:R-:W-:Y:S01]  /*1e70*/  FMUL R49, R65, UR13 ;  /* 0x0000000d41317c20 */ /* 0x000fe20008400000 */
[----:B------:R-:W-:Y:S01]  /*1e80*/  FMUL R50, R68, UR13 ;  /* 0x0000000d44327c20 */ /* 0x000fe20008400000 */
[----:B------:R-:W-:Y:S01]  /*1e90*/  F2FP.F16.E4M3.UNPACK_B R108, R46.H1 ;  /* 0x0000002eff6c723e */ /* 0x000fe200030006ff */
[----:B------:R-:W-:Y:S01]  /*1ea0*/  IMAD.MOV.U32 R45, RZ, RZ, R51 ;  /* 0x000000ffff2d7224 */ /* 0x000fe200078e0033 */
[----:B------:R-:W-:Y:S01]  /*1eb0*/  F2FP.F16.E4M3.UNPACK_B R109, R47.H1 ;  /* 0x0000002fff6d723e */ /* 0x000fe200030006ff */
[----:B------:R-:W-:Y:S02]  /*1ec0*/  IMAD.MOV.U32 R46, RZ, RZ, R53 ;  /* 0x000000ffff2e7224 */ /* 0x000fe400078e0035 */
[----:B------:R-:W-:Y:S01]  /*1ed0*/  FMUL R51, R69, UR13 ;  /* 0x0000000d45337c20 */ /* 0x000fe20008400000 */
[----:B------:R-:W-:-:S02]  /*1ee0*/  IMAD.MOV.U32 R47, RZ, RZ, R55 ;  /* 0x000000ffff2f7224 */ /* 0x000fc400078e0037 */
[----:B------:R-:W-:Y:S01]  /*1ef0*/  FMUL R52, R72, UR13 ;  /* 0x0000000d48347c20 */ /* 0x000fe20008400000 */
[----:B------:R-:W-:Y:S01]  /*1f00*/  FMNMX3 R50, R48, R49, R50, !PT ;  /* 0x0000003130327276 */ /* 0x000fe20007800032 */
[----:B------:R-:W-:Y:S01]  /*1f10*/  FMUL R48, R73, UR13 ;  /* 0x0000000d49307c20 */ /* 0x000fe20008400000 */
[----:B------:R-:W-:Y:S02]  /*1f20*/  FMUL R49, R76, UR13 ;  /* 0x0000000d4c317c20 */ /* 0x000fe40008400000 */
[----:B------:R-:W-:Y:S01]  /*1f30*/  FMNMX3 R52, R50, R51, R52, !PT ;  /* 0x0000003332347276 */ /* 0x000fe20007800034 */
[----:B------:R-:W-:Y:S01]  /*1f40*/  FMUL R50, R77, UR13 ;  /* 0x0000000d4d327c20 */ /* 0x000fe20008400000 */
[----:B------:R-:W-:Y:S01]  /*1f50*/  FMUL R51, R80, UR13 ;  /* 0x0000000d50337c20 */ /* 0x000fe20008400000 */
[----:B------:R-:W-:Y:S01]  /*1f60*/  HMMA.16816.F32 R44, R44, R108, R60 ;  /* 0x0000006c2c2c723c */ /* 0x000fe2000000183c */
[----:B------:R-:W-:Y:S01]  /*1f70*/  FMNMX3 R48, R52, R48, R49, !PT ;  /* 0x0000003034307276 */ /* 0x000fe20007800031 */
[----:B------:R-:W-:Y:S01]  /*1f80*/  FMUL R53, R84, UR13 ;  /* 0x0000000d54357c20 */ /* 0x000fe20008400000 */
[----:B------:R-:W-:Y:S01]  /*1f90*/  FMUL R49, R67, UR13 ;  /* 0x0000000d43317c20 */ /* 0x000fe20008400000 */
[----:B------:R-:W-:Y:S01]  /*1fa0*/  FMUL R54, R81, UR13 ;  /* 0x0000000d51367c20 */ /* 0x000fe20008400000 */
[----:B------:R-:W-:Y:S01]  /*1fb0*/  FMNMX3 R52, R48, R50, R51, !PT ;  /* 0x0000003230347276 */ /* 0x000fe20007800033 */
[----:B------:R-:W-:Y:S01]  /*1fc0*/  FMUL R48, R66, UR13 ;  /* 0x0000000d42307c20 */ /* 0x000fe20008400000 */
[----:B------:R-:W-:-:S02]  /*1fd0*/  FMUL R50, R70, UR13 ;  /* 0x0000000d46327c20 */ /* 0x000fc40008400000 */
[----:B------:R-:W-:Y:S01]  /*1fe0*/  FMNMX3 R53, R52, R54, R53, !PT ;  /* 0x0000003634357276 */ /* 0x000fe20007800035 */
[----:B------:R-:W-:Y:S02]  /*1ff0*/  FMUL R54, R85, UR13 ;  /* 0x0000000d55367c20 */ /* 0x000fe40008400000 */
[----:B------:R-:W-:Y:S01]  /*2000*/  FMNMX3 R51, R48, R49, R50, !PT ;  /* 0x0000003130337276 */ /* 0x000fe20007800032 */
[----:B------:R-:W-:Y:S01]  /*2010*/  FMUL R50, R56, UR13 ;  /* 0x0000000d38327c20 */ /* 0x000fe20008400000 */
[----:B------:R-:W-:Y:S01]  /*2020*/  FMUL R48, R71, UR13 ;  /* 0x0000000d47307c20 */ /* 0x000fe20008400000 */
[----:B------:R-:W-:-:S03]  /*2030*/  FMUL R49, R74, UR13 ;  /* 0x0000000d4a317c20 */ /* 0x000fc60008400000 */
[----:B------:R-:W-:Y:S01]  /*2040*/  FMNMX3 R53, R53, R54, R50, !PT ;  /* 0x0000003635357276 */ /* 0x000fe20007800032 */
[----:B------:R-:W-:Y:S01]  /*2050*/  FMUL R50, R57, UR13 ;  /* 0x0000000d39327c20 */ /* 0x000fe20008400000 */
[----:B------:R-:W-:Y:S01]  /*2060*/  FMNMX3 R52, R51, R48, R49, !PT ;  /* 0x0000003033347276 */ /* 0x000fe20007800031 */
[----:B------:R-:W-:Y:S01]  /*2070*/  FMUL R48, R75, UR13 ;  /* 0x0000000d4b307c20 */ /* 0x000fe20008400000 */
[----:B------:R-:W-:Y:S01]  /*2080*/  FMUL R49, R78, UR13 ;  /* 0x0000000d4e317c20 */ /* 0x000fe20008400000 */
[----:B------:R-:W-:-:S04]  /*2090*/  FMUL R51, R44, UR13 ;  /* 0x0000000d2c337c20 */ /* 0x000fc80008400000 */
[----:B------:R-:W-:Y:S01]  /*20a0*/  FMNMX3 R49, R52, R48, R49, !PT ;  /* 0x0000003034317276 */ /* 0x000fe20007800031 */
[----:B------:R-:W-:Y:S01]  /*20b0*/  FMUL R52, R82, UR13 ;  /* 0x0000000d52347c20 */ /* 0x000fe20008400000 */
[----:B------:R-:W-:Y:S01]  /*20c0*/  FMNMX3 R51, R53, R50, R51, !PT ;  /* 0x0000003235337276 */ /* 0x000fe20007800033 */
[----:B------:R-:W-:Y:S01]  /*20d0*/  FMUL R50, R79, UR13 ;  /* 0x0000000d4f327c20 */ /* 0x000fe20008400000 */
[----:B------:R-:W-:-:S04]  /*20e0*/  FMUL R48, R45, UR13 ;  /* 0x0000000d2d307c20 */ /* 0x000fc80008400000 */
[----:B------:R-:W-:Y:S01]  /*20f0*/  FMNMX3 R49, R49, R50, R52, !PT ;  /* 0x0000003231317276 */ /* 0x000fe20007800034 */
[----:B------:R-:W-:Y:S01]  /*2100*/  FMUL R50, R83, UR13 ;  /* 0x0000000d53327c20 */ /* 0x000fe20008400000 */
[----:B------:R-:W-:Y:S01]  /*2110*/  FMUL R52, R86, UR13 ;  /* 0x0000000d56347c20 */ /* 0x000fe20008400000 */
[----:B------:R-:W-:-:S04]  /*2120*/  FMNMX R51, R48, R51, !PT ;  /* 0x0000003330337209 */ /* 0x000fc80007800000 */
[----:B------:R-:W-:Y:S02]  /*2130*/  FMNMX3 R50, R49, R50, R52, !PT ;  /* 0x0000003231327276 */ /* 0x000fe40007800034 */
[----:B------:R-:W0:Y:S01]  /*2140*/  SHFL.BFLY PT, R52, R51, 0x2, 0x1f ;  /* 0x0c401f0033347f89 */ /* 0x000e2200000e0000 */
[----:B------:R-:W-:Y:S01]  /*2150*/  FMUL R48, R87, UR13 ;  /* 0x0000000d57307c20 */ /* 0x000fe20008400000 */
[----:B------:R-:W-:-:S05]  /*2160*/  FMUL R49, R58, UR13 ;  /* 0x0000000d3a317c20 */ /* 0x000fca0008400000 */
[----:B------:R-:W-:Y:S01]  /*2170*/  FMNMX3 R50, R50, R48, R49, !PT ;  /* 0x0000003032327276 */ /* 0x000fe20007800031 */
[----:B------:R-:W-:Y:S01]  /*2180*/  FMUL R48, R59, UR13 ;  /* 0x0000000d3b307c20 */ /* 0x000fe20008400000 */
[----:B------:R-:W-:-:S05]  /*2190*/  FMUL R49, R46, UR13 ;  /* 0x0000000d2e317c20 */ /* 0x000fca0008400000 */
[----:B------:R-:W-:Y:S01]  /*21a0*/  FMNMX3 R49, R50, R48, R49, !PT ;  /* 0x0000003032317276 */ /* 0x000fe20007800031 */
[----:B------:R-:W-:-:S05]  /*21b0*/  FMUL R48, R47, UR13 ;  /* 0x0000000d2f307c20 */ /* 0x000fca0008400000 */
[----:B------:R-:W-:Y:S02]  /*21c0*/  FMNMX R49, R48, R49, !PT ;  /* 0x0000003130317209 */ /* 0x000fe40007800000 */
[----:B0-----:R-:W-:-:S03]  /*21d0*/  FMNMX R53, R51, R52, !PT ;  /* 0x0000003433357209 */ /* 0x001fc60007800000 */
[----:B------:R-:W0:Y:S04]  /*21e0*/  SHFL.BFLY PT, R50, R49, 0x2, 0x1f ;  /* 0x0c401f0031327f89 */ /* 0x000e2800000e0000 */
[----:B------:R-:W1:Y:S01]  /*21f0*/  SHFL.BFLY PT, R48, R53, 0x1, 0x1f ;  /* 0x0c201f0035307f89 */ /* 0x000e6200000e0000 */
[----:B0-----:R-:W-:Y:S02]  /*2200*/  FMNMX R55, R49, R50, !PT ;  /* 0x0000003231377209 */ /* 0x001fe40007800000 */
[----:B-1----:R-:W-:-:S03]  /*2210*/  FMNMX3 R48, R53, R48, R26, !PT ;  /* 0x0000003035307276 */ /* 0x002fc6000780001a */
[----:B------:R-:W0:Y:S02]  /*2220*/  SHFL.BFLY PT, R52, R55, 0x1, 0x1f ;  /* 0x0c201f0037347f89 */ /* 0x000e2400000e0000 */
[--C-:B------:R-:W-:Y:S01]  /*2230*/  FFMA R64, R64, UR13, -R48.reuse ;  /* 0x0000000d40407c23 */ /* 0x100fe20008000830 */
[--C-:B------:R-:W-:Y:S01]  /*2240*/  FFMA R65, R65, UR13, -R48.reuse ;  /* 0x0000000d41417c23 */ /* 0x100fe20008000830 */
[--C-:B------:R-:W-:Y:S01]  /*2250*/  FFMA R68, R68, UR13, -R48.reuse ;  /* 0x0000000d44447c23 */ /* 0x100fe20008000830 */
[----:B------:R-:W-:Y:S01]  /*2260*/  FFMA R69, R69, UR13, -R48 ;  /* 0x0000000d45457c23 */ /* 0x000fe20008000830 */
[----:B------:R-:W-:Y:S01]  /*2270*/  FMUL R50, R64, 1.4426950216293334961 ;  /* 0x3fb8aa3b40327820 */ /* 0x000fe20000400000 */
[----:B------:R-:W-:Y:S01]  /*2280*/  FMUL R51, R65, 1.4426950216293334961 ;  /* 0x3fb8aa3b41337820 */ /* 0x000fe20000400000 */
[----:B------:R-:W-:Y:S01]  /*2290*/  FMUL R68, R68, 1.4426950216293334961 ;  /* 0x3fb8aa3b44447820 */ /* 0x000fe20000400000 */
[----:B------:R-:W-:-:S03]  /*22a0*/  FMUL R69, R69, 1.4426950216293334961 ;  /* 0x3fb8aa3b45457820 */ /* 0x000fc60000400000 */
[----:B------:R-:W-:Y:S08]  /*22b0*/  MUFU.EX2 R50, R50 ;  /* 0x0000003200327308 */ /* 0x000ff00000000800 */
[----:B------:R-:W1:Y:S08]  /*22c0*/  MUFU.EX2 R51, R51 ;  /* 0x0000003300337308 */ /* 0x000e700000000800 */
[----:B------:R-:W-:Y:S08]  /*22d0*/  MUFU.EX2 R107, R68 ;  /* 0x00000044006b7308 */ /* 0x000ff00000000800 */
[----:B------:R-:W3:Y:S01]  /*22e0*/  MUFU.EX2 R108, R69 ;  /* 0x00000045006c7308 */ /* 0x000ee20000000800 */
[----:B0-----:R-:W-:-:S02]  /*22f0*/  FMNMX3 R49, R55, R52, R24, !PT ;  /* 0x0000003437317276 */ /* 0x001fc40007800018 */
[----:B-1----:R-:W-:-:S03]  /*2300*/  F2FP.SATFINITE.E4M3.F32.PACK_AB_MERGE_C R52, R51, R50, RZ ;  /* 0x000000323334723e */ /* 0x002fc600048070ff */
[----:B------:R-:W-:Y:S01]  /*2310*/  FFMA R66, R66, UR13, -R49 ;  /* 0x0000000d42427c23 */ /* 0x000fe20008000831 */
[----:B------:R-:W-:Y:S01]  /*2320*/  FFMA R76, R76, UR13, -R48 ;  /* 0x0000000d4c4c7c23 */ /* 0x000fe20008000830 */
[----:B------:R-:W-:Y:S02]  /*2330*/  F2FP.F16.E4M3.UNPACK_B R52, R52 ;  /* 0x00000034ff34723e */ /* 0x000fe400020006ff */
[----:B------:R-:W-:Y:S01]  /*2340*/  FMUL R66, R66, 1.4426950216293334961 ;  /* 0x3fb8aa3b42427820 */ /* 0x000fe20000400000 */
[----:B---3--:R-:W-:-:S03]  /*2350*/  F2FP.SATFINITE.E4M3.F32.PACK_AB_MERGE_C R53, R108, R107, RZ ;  /* 0x0000006b6c35723e */ /* 0x008fc600048070ff */
[----:B------:R0:W-:Y:S01]  /*2360*/  MUFU.EX2 R110, R66 ;  /* 0x00000042006e7308 */ /* 0x0001e20000000800 */
[----:B------:R-:W-:Y:S01]  /*2370*/  F2FP.F16.E4M3.UNPACK_B R55, R53 ;  /* 0x00000035ff37723e */ /* 0x000fe200020006ff */
[----:B------:R-:W-:-:S03]  /*2380*/  FMUL R53, R76, 1.4426950216293334961 ;  /* 0x3fb8aa3b4c357820 */ /* 0x000fc60000400000 */
[----:B------:R-:W-:Y:S02]  /*2390*/  SEL R64, R55, R52, !P0 ;  /* 0x0000003437407207 */ /* 0x000fe40004000000 */
[----:B0-----:R-:W-:Y:S01]  /*23a0*/  SEL R66, R52, R55, !P0 ;  /* 0x0000003734427207 */ /* 0x001fe20004000000 */
[----:B------:R-:W-:Y:S01]  /*23b0*/  FFMA R52, R77, UR13, -R48 ;  /* 0x0000000d4d347c23 */ /* 0x000fe20008000830 */
[--C-:B------:R-:W-:Y:S01]  /*23c0*/  FFMA R67, R67, UR13, -R49.reuse ;  /* 0x0000000d43437c23 */ /* 0x100fe20008000831 */
[----:B------:R0:W-:Y:S01]  /*23d0*/  MUFU.EX2 R77, R53 ;  /* 0x00000035004d7308 */ /* 0x0001e20000000800 */
[--C-:B------:R-:W-:Y:S01]  /*23e0*/  FFMA R70, R70, UR13, -R49.reuse ;  /* 0x0000000d46467c23 */ /* 0x100fe20008000831 */
[--C-:B------:R-:W-:Y:S01]  /*23f0*/  FFMA R71, R71, UR13, -R49.reuse ;  /* 0x0000000d47477c23 */ /* 0x100fe20008000831 */
[----:B------:R-:W-:Y:S01]  /*2400*/  FMUL R52, R52, 1.4426950216293334961 ;  /* 0x3fb8aa3b34347820 */ /* 0x000fe20000400000 */
[----:B------:R-:W-:Y:S01]  /*2410*/  FMUL R67, R67, 1.4426950216293334961 ;  /* 0x3fb8aa3b43437820 */ /* 0x000fe20000400000 */
[----:B------:R-:W-:Y:S01]  /*2420*/  FMUL R70, R70, 1.4426950216293334961 ;  /* 0x3fb8aa3b46467820 */ /* 0x000fe20000400000 */
[----:B0-----:R-:W-:Y:S01]  /*2430*/  LOP3.LUT R53, R164, 0x7f, RZ, 0xc0, !PT ;  /* 0x0000007fa4357812 */ /* 0x001fe200078ec0ff */
[----:B------:R-:W-:Y:S01]  /*2440*/  FMUL R71, R71, 1.4426950216293334961 ;  /* 0x3fb8aa3b47477820 */ /* 0x000fe20000400000 */
[----:B------:R-:W-:-:S02]  /*2450*/  FFMA R78, R78, UR13, -R49 ;  /* 0x0000000d4e4e7c23 */ /* 0x000fc40008000831 */
[C---:B------:R-:W-:Y:S02]  /*2460*/  LOP3.LUT R61, R53.reuse, 0x20, RZ, 0x3c, !PT ;  /* 0x00000020353d7812 */ /* 0x040fe400078e3cff */
[----:B------:R-:W-:Y:S01]  /*2470*/  LOP3.LUT R68, R53, 0x30, RZ, 0x3c, !PT ;  /* 0x0000003035447812 */ /* 0x000fe200078e3cff */
[----:B------:R0:W-:Y:S01]  /*2480*/  MUFU.EX2 R76, R52 ;  /* 0x00000034004c7308 */ /* 0x0001e20000000800 */
[----:B--2---:R-:W-:Y:S01]  /*2490*/  STS.U8 [R162+UR6+0x800], R88 ;  /* 0x00080058a2007988 */ /* 0x004fe20008000006 */
[--C-:B------:R-:W-:Y:S01]  /*24a0*/  FFMA R72, R72, UR13, -R48.reuse ;  /* 0x0000000d48487c23 */ /* 0x100fe20008000830 */
[----:B------:R-:W-:Y:S01]  /*24b0*/  FFMA R73, R73, UR13, -R48 ;  /* 0x0000000d49497c23 */ /* 0x000fe20008000830 */
[--C-:B------:R-:W-:Y:S01]  /*24c0*/  FFMA R74, R74, UR13, -R49.reuse ;  /* 0x0000000d4a4a7c23 */ /* 0x100fe20008000831 */
[----:B------:R-:W-:Y:S01]  /*24d0*/  STS.U8 [R162+UR6+0xa00], R91 ;  /* 0x000a005ba2007988 */ /* 0x000fe20008000006 */
[--C-:B------:R-:W-:Y:S02]  /*24e0*/  FFMA R75, R75, UR13, -R49.reuse ;  /* 0x0000000d4b4b7c23 */ /* 0x100fe40008000831 */
[----:B------:R-:W1:Y:S01]  /*24f0*/  MUFU.EX2 R111, R67 ;  /* 0x00000043006f7308 */ /* 0x000e620000000800 */
[----:B------:R-:W-:Y:S01]  /*2500*/  STS.U8 [R162+UR6+0xc00], R126 ;  /* 0x000c007ea2007988 */ /* 0x000fe20008000006 */
[----:B0-----:R-:W-:-:S03]  /*2510*/  FFMA R52, R79, UR13, -R49 ;  /* 0x0000000d4f347c23 */ /* 0x001fc60008000831 */
[----:B------:R-:W-:Y:S01]  /*2520*/  STS.U8 [R162+UR6+0xe00], R125 ;  /* 0x000e007da2007988 */ /* 0x000fe20008000006 */
[----:B------:R-:W-:Y:S02]  /*2530*/  FMUL R79, R78, 1.4426950216293334961 ;  /* 0x3fb8aa3b4e4f7820 */ /* 0x000fe40000400000 */
[----:B------:R-:W-:Y:S01]  /*2540*/  MUFU.EX2 R112, R70 ;  /* 0x0000004600707308 */ /* 0x000fe20000000800 */
[----:B------:R-:W-:Y:S04]  /*2550*/  STS.U8 [R22+UR6+0x880], R89 ;  /* 0x0008805916007988 */ /* 0x000fe80008000006 */
[----:B------:R-:W-:Y:S03]  /*2560*/  STS.U8 [R22+UR6+0xa80], R106 ;  /* 0x000a806a16007988 */ /* 0x000fe60008000006 */
[----:B------:R-:W0:Y:S01]  /*2570*/  MUFU.EX2 R113, R71 ;  /* 0x0000004700717308 */ /* 0x000e220000000800 */
[----:B------:R-:W-:Y:S04]  /*2580*/  STS.U8 [R22+UR6+0xc80], R124 ;  /* 0x000c807c16007988 */ /* 0x000fe80008000006 */
[----:B------:R-:W-:Y:S01]  /*2590*/  STS.U8 [R22+UR6+0xe80], R123 ;  /* 0x000e807b16007988 */ /* 0x000fe20008000006 */
[----:B------:R-:W-:-:S03]  /*25a0*/  FMUL R72, R72, 1.4426950216293334961 ;  /* 0x3fb8aa3b48487820 */ /* 0x000fc60000400000 */
[----:B----4-:R-:W-:Y:S01]  /*25b0*/  STS.U8 [R61+UR6+0x900], R90 ;  /* 0x0009005a3d007988 */ /* 0x010fe20008000006 */
[----:B------:R-:W-:-:S03]  /*25c0*/  FMUL R73, R73, 1.4426950216293334961 ;  /* 0x3fb8aa3b49497820 */ /* 0x000fc60000400000 */
[----:B------:R-:W-:Y:S01]  /*25d0*/  STS.U8 [R61+UR6+0xb00], R117 ;  /* 0x000b00753d007988 */ /* 0x000fe20008000006 */
[----:B------:R-:W-:-:S03]  /*25e0*/  FMUL R74, R74, 1.4426950216293334961 ;  /* 0x3fb8aa3b4a4a7820 */ /* 0x000fc60000400000 */
[----:B------:R-:W-:Y:S01]  /*25f0*/  STS.U8 [R61+UR6+0xd00], R119 ;  /* 0x000d00773d007988 */ /* 0x000fe20008000006 */
[----:B------:R-:W-:-:S03]  /*2600*/  FMUL R75, R75, 1.4426950216293334961 ;  /* 0x3fb8aa3b4b4b7820 */ /* 0x000fc60000400000 */
[----:B------:R2:W-:Y:S01]  /*2610*/  STS.U8 [R61+UR6+0xf00], R120 ;  /* 0x000f00783d007988 */ /* 0x0005e20008000006 */
[----:B------:R-:W-:-:S03]  /*2620*/  FMUL R52, R52, 1.4426950216293334961 ;  /* 0x3fb8aa3b34347820 */ /* 0x000fc60000400000 */
[----:B-----5:R3:W-:Y:S04]  /*2630*/  STS.U8 [R68+UR6+0x980], R105 ;  /* 0x0009806944007988 */ /* 0x0207e80008000006 */
[----:B------:R-:W-:Y:S04]  /*2640*/  STS.U8 [R68+UR6+0xb80], R118 ;  /* 0x000b807644007988 */ /* 0x000fe80008000006 */
[----:B------:R-:W-:Y:S04]  /*2650*/  STS.U8 [R68+UR6+0xd80], R121 ;  /* 0x000d807944007988 */ /* 0x000fe80008000006 */
[----:B------:R-:W-:Y:S01]  /*2660*/  STS.U8 [R68+UR6+0xf80], R122 ;  /* 0x000f807a44007988 */ /* 0x000fe20008000006 */
[----:B------:R-:W-:Y:S08]  /*2670*/  MUFU.EX2 R109, R72 ;  /* 0x00000048006d7308 */ /* 0x000ff00000000800 */
[----:B------:R-:W4:Y:S08]  /*2680*/  MUFU.EX2 R114, R73 ;  /* 0x0000004900727308 */ /* 0x000f300000000800 */
[----:B------:R-:W-:Y:S08]  /*2690*/  MUFU.EX2 R115, R74 ;  /* 0x0000004a00737308 */ /* 0x000ff00000000800 */
[----:B------:R-:W2:Y:S08]  /*26a0*/  MUFU.EX2 R116, R75 ;  /* 0x0000004b00747308 */ /* 0x000eb00000000800 */
[----:B------:R-:W-:Y:S08]  /*26b0*/  MUFU.EX2 R79, R79 ;  /* 0x0000004f004f7308 */ /* 0x000ff00000000800 */
[----:B------:R-:W5:Y:S01]  /*26c0*/  MUFU.EX2 R78, R52 ;  /* 0x00000034004e7308 */ /* 0x000f620000000800 */
[----:B-1----:R-:W-:-:S02]  /*26d0*/  F2FP.SATFINITE.E4M3.F32.PACK_AB_MERGE_C R54, R111, R110, RZ ;  /* 0x0000006e6f36723e */ /* 0x002fc400048070ff */
[----:B0-----:R-:W-:Y:S01]  /*26e0*/  F2FP.SATFINITE.E4M3.F32.PACK_AB_MERGE_C R55, R113, R112, RZ ;  /* 0x000000707137723e */ /* 0x001fe200048070ff */
[----:B------:R-:W-:Y:S01]  /*26f0*/  FADD R26, -R48, R26 ;  /* 0x0000001a301a7221 */ /* 0x000fe20000000100 */
[----:B------:R-:W-:Y:S02]  /*2700*/  F2FP.F16.E4M3.UNPACK_B R54, R54 ;  /* 0x00000036ff36723e */ /* 0x000fe400020006ff */
[----:B------:R-:W-:Y:S01]  /*2710*/  F2FP.F16.E4M3.UNPACK_B R55, R55 ;  /* 0x00000037ff37723e */ /* 0x000fe200020006ff */
[----:B------:R-:W-:Y:S01]  /*2720*/  FADD R60, -R49, R24 ;  /* 0x00000018313c7221 */ /* 0x000fe20000000100 */
[----:B------:R-:W-:Y:S01]  /*2730*/  FMUL R24, R26, 1.4426950216293334961 ;  /* 0x3fb8aa3b1a187820 */ /* 0x000fe20000400000 */
[----:B------:R-:W-:Y:S02]  /*2740*/  F2FP.SATFINITE.E4M3.F32.PACK_AB_MERGE_C R62, R76, R77, RZ ;  /* 0x0000004d4c3e723e */ /* 0x000fe400048070ff */
[----:B----4-:R-:W-:Y:S02]  /*2750*/  F2FP.SATFINITE.E4M3.F32.PACK_AB_MERGE_C R26, R114, R109, RZ ;  /* 0x0000006d721a723e */ /* 0x010fe400048070ff */
[----:B--2---:R-:W-:-:S02]  /*2760*/  F2FP.SATFINITE.E4M3.F32.PACK_AB_MERGE_C R61, R116, R115, RZ ;  /* 0x00000073743d723e */ /* 0x004fc400048070ff */
[----:B------:R-:W-:Y:S02]  /*2770*/  SEL R67, R54, R55, !P0 ;  /* 0x0000003736437207 */ /* 0x000fe40004000000 */
[----:B-----5:R-:W-:Y:S02]  /*2780*/  F2FP.SATFINITE.E4M3.F32.PACK_AB_MERGE_C R63, R78, R79, RZ ;  /* 0x0000004f4e3f723e */ /* 0x020fe400048070ff */
[----:B------:R-:W-:Y:S01]  /*2790*/  SEL R65, R55, R54, !P0 ;  /* 0x0000003637417207 */ /* 0x000fe20004000000 */
[----:B------:R-:W-:Y:S01]  /*27a0*/  BAR.SYNC.DEFER_BLOCKING 0x0 ;  /* 0x0000000000007b1d */ /* 0x000fe20000010000 */
[----:B------:R-:W-:Y:S02]  /*27b0*/  F2FP.F16.E4M3.UNPACK_B R69, R62 ;  /* 0x0000003eff45723e */ /* 0x000fe400020006ff */
[----:B------:R-:W-:Y:S02]  /*27c0*/  F2FP.F16.E4M3.UNPACK_B R26, R26 ;  /* 0x0000001aff1a723e */ /* 0x000fe400020006ff */
[----:B------:R-:W-:-:S02]  /*27d0*/  F2FP.F16.E4M3.UNPACK_B R61, R61 ;  /* 0x0000003dff3d723e */ /* 0x000fc400020006ff */
[----:B------:R-:W-:Y:S02]  /*27e0*/  F2FP.F16.E4M3.UNPACK_B R62, R63 ;  /* 0x0000003fff3e723e */ /* 0x000fe400020006ff */
[----:B------:R-:W-:Y:S02]  /*27f0*/  SEL R106, R26, R69, !P0 ;  /* 0x000000451a6a7207 */ /* 0x000fe40004000000 */
[----:B------:R-:W-:Y:S01]  /*2800*/  SEL R117, R69, R26, !P0 ;  /* 0x0000001a45757207 */ /* 0x000fe20004000000 */
[----:B------:R-:W-:Y:S01]  /*2810*/  FMUL R26, R60, 1.4426950216293334961 ;  /* 0x3fb8aa3b3c1a7820 */ /* 0x000fe20000400000 */
[----:B------:R-:W-:Y:S02]  /*2820*/  SEL R70, R61, R62, !P0 ;  /* 0x0000003e3d467207 */ /* 0x000fe40004000000 */
[----:B---3--:R-:W-:Y:S01]  /*2830*/  SEL R105, R62, R61, !P0 ;  /* 0x0000003d3e697207 */ /* 0x008fe20004000000 */
[----:B------:R-:W0:Y:S01]  /*2840*/  LDSM.16.M88.4 R52, [R21+UR6+0x800] ;  /* 0x000800061534783b */ /* 0x000e220008000200 */
[----:B------:R-:W-:-:S03]  /*2850*/  LOP3.LUT R90, R3, 0x1, RZ, 0x3c, !PT ;  /* 0x00000001035a7812 */ /* 0x000fc600078e3cff */
[----:B------:R-:W-:Y:S04]  /*2860*/  LDSM.16.M88.4 R60, [R21+UR6+0xa00] ;  /* 0x000a0006153c783b */ /* 0x000fe80008000200 */
[----:B------:R-:W-:Y:S04]  /*2870*/  SHFL.IDX PT, R120, R66, R3, 0x1f ;  /* 0x00001f0342787589 */ /* 0x000fe800000e0000 */
[----:B------:R-:W-:Y:S04]  /*2880*/  SHFL.IDX PT, R118, R67, R3, 0x1f ;  /* 0x00001f0343767589 */ /* 0x000fe800000e0000 */
[----:B------:R-:W1:Y:S04]  /*2890*/  SHFL.IDX PT, R121, R64, R90, 0x1f ;  /* 0x00001f5a40797589 */ /* 0x000e6800000e0000 */
[----:B------:R-:W2:Y:S04]  /*28a0*/  SHFL.IDX PT, R119, R65, R90, 0x1f ;  /* 0x00001f5a41777589 */ /* 0x000ea800000e0000 */
[----:B------:R-:W-:Y:S04]  /*28b0*/  SHFL.IDX PT, R106, R106, R3, 0x1f ;  /* 0x00001f036a6a7589 */ /* 0x000fe800000e0000 */
[----:B------:R-:W-:Y:S04]  /*28c0*/  SHFL.IDX PT, R91, R70, R3, 0x1f ;  /* 0x00001f03465b7589 */ /* 0x000fe800000e0000 */
[----:B------:R-:W3:Y:S04]  /*28d0*/  SHFL.IDX PT, R117, R117, R90, 0x1f ;  /* 0x00001f5a75757589 */ /* 0x000ee800000e0000 */
[----:B------:R-:W4:Y:S04]  /*28e0*/  SHFL.IDX PT, R105, R105, R90, 0x1f ;  /* 0x00001f5a69697589 */ /* 0x000f2800000e0000 */
[----:B------:R-:W5:Y:S01]  /*28f0*/  LDSM.16.M88.4 R64, [R21+UR6+0xc00] ;  /* 0x000c00061540783b */ /* 0x000f620008000200 */
[----:B------:R-:W1:Y:S08]  /*2900*/  MUFU.EX2 R24, R24 ;  /* 0x0000001800187308 */ /* 0x000e700000000800 */
[----:B------:R-:W3:Y:S01]  /*2910*/  MUFU.EX2 R26, R26 ;  /* 0x0000001a001a7308 */ /* 0x000ee20000000800 */
[----:B0-----:R-:W-:-:S02]  /*2920*/  F2FP.F16.E4M3.UNPACK_B R68, R52 ;  /* 0x00000034ff44723e */ /* 0x001fc400020006ff */
[----:B------:R-:W-:Y:S01]  /*2930*/  F2FP.F16.E4M3.UNPACK_B R69, R53 ;  /* 0x00000035ff45723e */ /* 0x000fe200020006ff */
[C---:B-1----:R-:W-:Y:S01]  /*2940*/  FMUL R72, R24.reuse, R40 ;  /* 0x0000002818487220 */ /* 0x042fe20000400000 */
[----:B------:R-:W-:Y:S01]  /*2950*/  FMUL R73, R24, R41 ;  /* 0x0000002918497220 */ /* 0x000fe20000400000 */
[----:B------:R-:W-:Y:S02]  /*2960*/  SEL R40, R120, R121, !P1 ;  /* 0x0000007978287207 */ /* 0x000fe40004800000 */
[----:B--2---:R-:W-:Y:S01]  /*2970*/  SEL R41, R118, R119, !P1 ;  /* 0x0000007776297207 */ /* 0x004fe20004800000 */
[C---:B---3--:R-:W-:Y:S01]  /*2980*/  FMUL R74, R26.reuse, R42 ;  /* 0x0000002a1a4a7220 */ /* 0x048fe20000400000 */
[----:B------:R-:W-:Y:S01]  /*2990*/  FMUL R75, R26, R43 ;  /* 0x0000002b1a4b7220 */ /* 0x000fe20000400000 */
[----:B------:R-:W-:Y:S02]  /*29a0*/  SEL R42, R106, R117, !P1 ;  /* 0x000000756a2a7207 */ /* 0x000fe40004800000 */
[----:B----4-:R-:W-:Y:S01]  /*29b0*/  SEL R43, R91, R105, !P1 ;  /* 0x000000695b2b7207 */ /* 0x010fe20004800000 */
[C---:B------:R-:W-:Y:S01]  /*29c0*/  FMUL R36, R24.reuse, R36 ;  /* 0x0000002418247220 */ /* 0x040fe20000400000 */
[----:B------:R-:W-:Y:S01]  /*29d0*/  FMUL R37, R24, R37 ;  /* 0x0000002518257220 */ /* 0x000fe20000400000 */
[C---:B------:R-:W-:Y:S01]  /*29e0*/  FMUL R38, R26.reuse, R38 ;  /* 0x000000261a267220 */ /* 0x040fe20000400000 */
[----:B------:R-:W-:-:S03]  /*29f0*/  FMUL R39, R26, R39 ;  /* 0x000000271a277220 */ /* 0x000fc60000400000 */
[----:B------:R-:W-:Y:S01]  /*2a00*/  HMMA.16816.F32 R72, R40, R68, R72 ;  /* 0x000000442848723c */ /* 0x000fe20000001848 */
[----:B------:R-:W-:Y:S02]  /*2a10*/  F2FP.F16.E4M3.UNPACK_B R68, R60 ;  /* 0x0000003cff44723e */ /* 0x000fe400020006ff */
[----:B------:R-:W-:Y:S01]  /*2a20*/  F2FP.F16.E4M3.UNPACK_B R69, R61 ;  /* 0x0000003dff45723e */ /* 0x000fe200020006ff */
[C---:B------:R-:W-:Y:S01]  /*2a30*/  FMUL R32, R24.reuse, R32 ;  /* 0x0000002018207220 */ /* 0x040fe20000400000 */
[----:B------:R-:W-:Y:S01]  /*2a40*/  FMUL R33, R24, R33 ;  /* 0x0000002118217220 */ /* 0x000fe20000400000 */
[C---:B------:R-:W-:Y:S01]  /*2a50*/  FMUL R34, R26.reuse, R34 ;  /* 0x000000221a227220 */ /* 0x040fe20000400000 */
[----:B------:R-:W-:-:S03]  /*2a60*/  FMUL R35, R26, R35 ;  /* 0x000000231a237220 */ /* 0x000fc60000400000 */
[----:B------:R-:W-:Y:S01]  /*2a70*/  HMMA.16816.F32 R36, R40, R68, R36 ;  /* 0x000000442824723c */ /* 0x000fe20000001824 */
[----:B-----5:R-:W-:Y:S02]  /*2a80*/  F2FP.F16.E4M3.UNPACK_B R68, R64 ;  /* 0x00000040ff44723e */ /* 0x020fe400020006ff */
[----:B------:R-:W-:-:S07]  /*2a90*/  F2FP.F16.E4M3.UNPACK_B R69, R65 ;  /* 0x00000041ff45723e */ /* 0x000fce00020006ff */
[----:B------:R-:W-:Y:S01]  /*2aa0*/  HMMA.16816.F32 R32, R40, R68, R32 ;  /* 0x000000442820723c */ /* 0x000fe20000001820 */
[----:B------:R-:W0:Y:S01]  /*2ab0*/  LDSM.16.M88.4 R68, [R21+UR6+0xe00] ;  /* 0x000e00061544783b */ /* 0x000e220008000200 */
[C---:B------:R-:W-:Y:S01]  /*2ac0*/  FMUL R28, R24.reuse, R28 ;  /* 0x0000001c181c7220 */ /* 0x040fe20000400000 */
[----:B------:R-:W-:Y:S01]  /*2ad0*/  FMUL R29, R24, R29 ;  /* 0x0000001d181d7220 */ /* 0x000fe20000400000 */
[C---:B------:R-:W-:Y:S01]  /*2ae0*/  FMUL R30, R26.reuse, R30 ;  /* 0x0000001e1a1e7220 */ /* 0x040fe20000400000 */
[----:B------:R-:W-:Y:S01]  /*2af0*/  FMUL R31, R26, R31 ;  /* 0x0000001f1a1f7220 */ /* 0x000fe20000400000 */
[--C-:B------:R-:W-:Y:S01]  /*2b00*/  FFMA R80, R80, UR13, -R48.reuse ;  /* 0x0000000d50507c23 */ /* 0x100fe20008000830 */
[--C-:B------:R-:W-:Y:S01]  /*2b10*/  FFMA R81, R81, UR13, -R48.reuse ;  /* 0x0000000d51517c23 */ /* 0x100fe20008000830 */
[----:B------:R-:W-:Y:S01]  /*2b20*/  FFMA R85, R85, UR13, -R48 ;  /* 0x0000000d55557c23 */ /* 0x000fe20008000830 */
[--C-:B------:R-:W-:Y:S01]  /*2b30*/  FFMA R82, R82, UR13, -R49.reuse ;  /* 0x0000000d52527c23 */ /* 0x100fe20008000831 */
[----:B------:R-:W-:Y:S01]  /*2b40*/  FFMA R87, R87, UR13, -R49 ;  /* 0x0000000d57577c23 */ /* 0x000fe20008000831 */
[----:B0-----:R-:W-:-:S02]  /*2b50*/  F2FP.F16.E4M3.UNPACK_B R88, R68 ;  /* 0x00000044ff58723e */ /* 0x001fc400020006ff */
[----:B------:R-:W-:-:S07]  /*2b60*/  F2FP.F16.E4M3.UNPACK_B R89, R69 ;  /* 0x00000045ff59723e */ /* 0x000fce00020006ff */
[----:B------:R-:W-:Y:S01]  /*2b70*/  HMMA.16816.F32 R28, R40, R88, R28 ;  /* 0x00000058281c723c */ /* 0x000fe2000000181c */
[----:B------:R-:W-:Y:S01]  /*2b80*/  FFMA R40, R84, UR13, -R48 ;  /* 0x0000000d54287c23 */ /* 0x000fe20008000830 */
[----:B------:R-:W-:-:S03]  /*2b90*/  FMUL R88, R80, 1.4426950216293334961 ;  /* 0x3fb8aa3b50587820 */ /* 0x000fc60000400000 */
[----:B------:R-:W-:Y:S01]  /*2ba0*/  FMUL R40, R40, 1.4426950216293334961 ;  /* 0x3fb8aa3b28287820 */ /* 0x000fe20000400000 */
[----:B------:R-:W-:Y:S01]  /*2bb0*/  FMUL R41, R81, 1.4426950216293334961 ;  /* 0x3fb8aa3b51297820 */ /* 0x000fe20000400000 */
[----:B------:R-:W-:Y:S02]  /*2bc0*/  FMUL R81, R85, 1.4426950216293334961 ;  /* 0x3fb8aa3b55517820 */ /* 0x000fe40000400000 */
[----:B------:R0:W-:Y:S02]  /*2bd0*/  MUFU.EX2 R80, R40 ;  /* 0x0000002800507308 */ /* 0x0001e40000000800 */
[----:B0-----:R-:W-:-:S06]  /*2be0*/  FFMA R40, R83, UR13, -R49 ;  /* 0x0000000d53287c23 */ /* 0x001fcc0008000831 */
[----:B------:R-:W-:Y:S01]  /*2bf0*/  MUFU.EX2 R88, R88 ;  /* 0x0000005800587308 */ /* 0x000fe20000000800 */
[----:B------:R-:W-:Y:S01]  /*2c00*/  FMUL R42, R40, 1.4426950216293334961 ;  /* 0x3fb8aa3b282a7820 */ /* 0x000fe20000400000 */
[----:B------:R-:W-:Y:S01]  /*2c10*/  FFMA R40, R86, UR13, -R49 ;  /* 0x0000000d56287c23 */ /* 0x000fe20008000831 */
[----:B------:R-:W-:-:S05]  /*2c20*/  FMUL R85, R87, 1.4426950216293334961 ;  /* 0x3fb8aa3b57557820 */ /* 0x000fca0000400000 */
[----:B------:R0:W1:Y:S08]  /*2c30*/  MUFU.EX2 R84, R41 ;  /* 0x0000002900547308 */ /* 0x0000700000000800 */
[----:B------:R-:W2:Y:S01]  /*2c40*/  MUFU.EX2 R81, R81 ;  /* 0x0000005100517308 */ /* 0x000ea20000000800 */
[----:B0-----:R-:W-:Y:S01]  /*2c50*/  FMUL R41, R82, 1.4426950216293334961 ;  /* 0x3fb8aa3b52297820 */ /* 0x001fe20000400000 */
[----:B------:R-:W-:Y:S01]  /*2c60*/  FMUL R82, R40, 1.4426950216293334961 ;  /* 0x3fb8aa3b28527820 */ /* 0x000fe20000400000 */
[--C-:B------:R-:W-:Y:S01]  /*2c70*/  FFMA R56, R56, UR13, -R48.reuse ;  /* 0x0000000d38387c23 */ /* 0x100fe20008000830 */
[--C-:B------:R-:W-:Y:S01]  /*2c80*/  FFMA R57, R57, UR13, -R48.reuse ;  /* 0x0000000d39397c23 */ /* 0x100fe20008000830 */
[--C-:B------:R-:W-:Y:S01]  /*2c90*/  FFMA R44, R44, UR13, -R48.reuse ;  /* 0x0000000d2c2c7c23 */ /* 0x100fe20008000830 */
[----:B------:R-:W-:Y:S01]  /*2ca0*/  FFMA R45, R45, UR13, -R48 ;  /* 0x0000000d2d2d7c23 */ /* 0x000fe20008000830 */
[----:B------:R-:W-:Y:S01]  /*2cb0*/  FADD R50, R50, R51 ;  /* 0x0000003332327221 */ /* 0x000fe20000000000 */
[----:B------:R1:W-:Y:S01]  /*2cc0*/  MUFU.EX2 R83, R41 ;  /* 0x0000002900537308 */ /* 0x0003e20000000800 */
[--C-:B------:R-:W-:Y:S01]  /*2cd0*/  FFMA R58, R58, UR13, -R49.reuse ;  /* 0x0000000d3a3a7c23 */ /* 0x100fe20008000831 */
[--C-:B------:R-:W-:Y:S01]  /*2ce0*/  FFMA R59, R59, UR13, -R49.reuse ;  /* 0x0000000d3b3b7c23 */ /* 0x100fe20008000831 */
[--C-:B------:R-:W-:Y:S01]  /*2cf0*/  FFMA R46, R46, UR13, -R49.reuse ;  /* 0x0000000d2e2e7c23 */ /* 0x100fe20008000831 */
[----:B------:R-:W-:Y:S01]  /*2d00*/  FFMA R47, R47, UR13, -R49 ;  /* 0x0000000d2f2f7c23 */ /* 0x000fe20008000831 */
[----:B------:R-:W-:-:S03]  /*2d10*/  FMUL R56, R56, 1.4426950216293334961 ;  /* 0x3fb8aa3b38387820 */ /* 0x000fc60000400000 */
[----:B------:R0:W3:Y:S01]  /*2d20*/  MUFU.EX2 R86, R42 ;  /* 0x0000002a00567308 */ /* 0x0000e20000000800 */
[----:B------:R-:W-:Y:S01]  /*2d30*/  FMUL R57, R57, 1.4426950216293334961 ;  /* 0x3fb8aa3b39397820 */ /* 0x000fe20000400000 */
[----:B------:R-:W-:Y:S01]  /*2d40*/  FMUL R44, R44, 1.4426950216293334961 ;  /* 0x3fb8aa3b2c2c7820 */ /* 0x000fe20000400000 */
[----:B------:R-:W-:Y:S01]  /*2d50*/  FMUL R45, R45, 1.4426950216293334961 ;  /* 0x3fb8aa3b2d2d7820 */ /* 0x000fe20000400000 */
[----:B------:R-:W-:-:S04]  /*2d60*/  FADD R107, R107, R50 ;  /* 0x000000326b6b7221 */ /* 0x000fc80000000000 */
[----:B------:R-:W-:Y:S01]  /*2d70*/  MUFU.EX2 R82, R82 ;  /* 0x0000005200527308 */ /* 0x000fe20000000800 */
[----:B------:R-:W-:Y:S01]  /*2d80*/  FMUL R58, R58, 1.4426950216293334961 ;  /* 0x3fb8aa3b3a3a7820 */ /* 0x000fe20000400000 */
[----:B------:R-:W-:Y:S01]  /*2d90*/  FMUL R59, R59, 1.4426950216293334961 ;  /* 0x3fb8aa3b3b3b7820 */ /* 0x000fe20000400000 */
[----:B------:R-:W-:-:S05]  /*2da0*/  FMUL R50, R46, 1.4426950216293334961 ;  /* 0x3fb8aa3b2e327820 */ /* 0x000fca0000400000 */
[----:B------:R-:W4:Y:S01]  /*2db0*/  MUFU.EX2 R85, R85 ;  /* 0x0000005500557308 */ /* 0x000f220000000800 */
[----:B------:R-:W-:Y:S01]  /*2dc0*/  FMUL R51, R47, 1.4426950216293334961 ;  /* 0x3fb8aa3b2f337820 */ /* 0x000fe20000400000 */
[----:B-1----:R-:W-:Y:S02]  /*2dd0*/  F2FP.SATFINITE.E4M3.F32.PACK_AB_MERGE_C R41, R84, R88, RZ ;  /* 0x000000585429723e */ /* 0x002fe400048070ff */
[----:B--2---:R-:W-:-:S04]  /*2de0*/  F2FP.SATFINITE.E4M3.F32.PACK_AB_MERGE_C R43, R81, R80, RZ ;  /* 0x00000050512b723e */ /* 0x004fc800048070ff */
[----:B------:R-:W-:Y:S01]  /*2df0*/  MUFU.EX2 R56, R56 ;  /* 0x0000003800387308 */ /* 0x000fe20000000800 */
[----:B------:R-:W-:Y:S02]  /*2e00*/  F2FP.F16.E4M3.UNPACK_B R41, R41 ;  /* 0x00000029ff29723e */ /* 0x000fe400020006ff */
[----:B0-----:R-:W-:-:S05]  /*2e10*/  F2FP.F16.E4M3.UNPACK_B R42, R43 ;  /* 0x0000002bff2a723e */ /* 0x001fca00020006ff */
[----:B------:R-:W0:Y:S01]  /*2e20*/  MUFU.EX2 R57, R57 ;  /* 0x0000003900397308 */ /* 0x000e220000000800 */
[----:B------:R-:W-:-:S07]  /*2e30*/  SEL R87, R41, R42, !P0 ;  /* 0x0000002a29577207 */ /* 0x000fce0004000000 */
[----:B------:R-:W-:Y:S01]  /*2e40*/  MUFU.EX2 R44, R44 ;  /* 0x0000002c002c7308 */ /* 0x000fe20000000800 */
[----:B------:R-:W-:-:S07]  /*2e50*/  SEL R89, R42, R41, !P0 ;  /* 0x000000292a597207 */ /* 0x000fce0004000000 */
[----:B------:R-:W1:Y:S01]  /*2e60*/  MUFU.EX2 R45, R45 ;  /* 0x0000002d002d7308 */ /* 0x000e620000000800 */
[----:B------:R-:W-:Y:S01]  /*2e70*/  FADD R111, R110, R111 ;  /* 0x0000006f6e6f7221 */ /* 0x000fe20000000000 */
[----:B---3--:R-:W-:-:S06]  /*2e80*/  F2FP.SATFINITE.E4M3.F32.PACK_AB_MERGE_C R41, R86, R83, RZ ;  /* 0x000000535629723e */ /* 0x008fcc00048070ff */
[----:B------:R-:W-:Y:S01]  /*2e90*/  MUFU.EX2 R58, R58 ;  /* 0x0000003a003a7308 */ /* 0x000fe20000000800 */
[----:B----4-:R-:W-:-:S07]  /*2ea0*/  F2FP.SATFINITE.E4M3.F32.PACK_AB_MERGE_C R42, R85, R82, RZ ;  /* 0x00000052552a723e */ /* 0x010fce00048070ff */
[----:B------:R-:W2:Y:S08]  /*2eb0*/  MUFU.EX2 R59, R59 ;  /* 0x0000003b003b7308 */ /* 0x000eb00000000800 */
[----:B------:R-:W-:Y:S08]  /*2ec0*/  MUFU.EX2 R50, R50 ;  /* 0x0000003200327308 */ /* 0x000ff00000000800 */
[----:B------:R-:W3:Y:S01]  /*2ed0*/  MUFU.EX2 R51, R51 ;  /* 0x0000003300337308 */ /* 0x000ee20000000800 */
[----:B------:R-:W-:Y:S01]  /*2ee0*/  FADD R112, R112, R111 ;  /* 0x0000006f70707221 */ /* 0x000fe20000000000 */
[----:B------:R-:W-:-:S02]  /*2ef0*/  F2FP.F16.E4M3.UNPACK_B R41, R41 ;  /* 0x00000029ff29723e */ /* 0x000fc400020006ff */
[----:B------:R-:W-:Y:S01]  /*2f00*/  F2FP.F16.E4M3.UNPACK_B R42, R42 ;  /* 0x0000002aff2a723e */ /* 0x000fe200020006ff */
[----:B------:R-:W-:Y:S01]  /*2f10*/  FADD R108, R108, R107 ;  /* 0x0000006b6c6c7221 */ /* 0x000fe20000000000 */
[----:B------:R-:W-:Y:S02]  /*2f20*/  FADD R40, R113, R112 ;  /* 0x0000007071287221 */ /* 0x000fe40000000000 */
[----:B------:R-:W-:Y:S02]  /*2f30*/  SEL R46, R41, R42, !P0 ;  /* 0x0000002a292e7207 */ /* 0x000fe40004000000 */
[----:B------:R-:W-:Y:S02]  /*2f40*/  SEL R107, R42, R41, !P0 ;  /* 0x000000292a6b7207 */ /* 0x000fe40004000000 */
[----:B0-----:R-:W-:Y:S02]  /*2f50*/  F2FP.SATFINITE.E4M3.F32.PACK_AB_MERGE_C R41, R57, R56, RZ ;  /* 0x000000383929723e */ /* 0x001fe400048070ff */
[----:B-1----:R-:W-:-:S02]  /*2f60*/  F2FP.SATFINITE.E4M3.F32.PACK_AB_MERGE_C R42, R45, R44, RZ ;  /* 0x0000002c2d2a723e */ /* 0x002fc400048070ff */
[----:B------:R-:W-:Y:S01]  /*2f70*/  SEL R43, R105, R91, !P1 ;  /* 0x0000005b692b7207 */ /* 0x000fe20004800000 */
[----:B------:R-:W-:Y:S01]  /*2f80*/  FADD R109, R109, R108 ;  /* 0x0000006c6d6d7221 */ /* 0x000fe20000000000 */
[----:B--2---:R-:W-:Y:S01]  /*2f90*/  F2FP.SATFINITE.E4M3.F32.PACK_AB_MERGE_C R91, R59, R58, RZ ;  /* 0x0000003a3b5b723e */ /* 0x004fe200048070ff */
[----:B------:R-:W-:Y:S01]  /*2fa0*/  FADD R115, R115, R40 ;  /* 0x0000002873737221 */ /* 0x000fe20000000000 */
[----:B---3--:R-:W-:Y:S02]  /*2fb0*/  F2FP.SATFINITE.E4M3.F32.PACK_AB_MERGE_C R105, R51, R50, RZ ;  /* 0x000000323369723e */ /* 0x008fe400048070ff */
[----:B------:R-:W-:Y:S02]  /*2fc0*/  F2FP.F16.E4M3.UNPACK_B R41, R41 ;  /* 0x00000029ff29723e */ /* 0x000fe400020006ff */
[----:B------:R-:W-:Y:S01]  /*2fd0*/  F2FP.F16.E4M3.UNPACK_B R42, R42 ;  /* 0x0000002aff2a723e */ /* 0x000fe200020006ff */
[----:B------:R-:W-:Y:S01]  /*2fe0*/  FADD R114, R114, R109 ;  /* 0x0000006d72727221 */ /* 0x000fe20000000000 */
[----:B------:R-:W-:Y:S01]  /*2ff0*/  F2FP.F16.E4M3.UNPACK_B R91, R91 ;  /* 0x0000005bff5b723e */ /* 0x000fe200020006ff */
[----:B------:R-:W-:Y:S01]  /*3000*/  FADD R116, R116, R115 ;  /* 0x0000007374747221 */ /* 0x000fe20000000000 */
[----:B------:R-:W-:-:S02]  /*3010*/  F2FP.F16.E4M3.UNPACK_B R110, R105 ;  /* 0x00000069ff6e723e */ /* 0x000fc400020006ff */
[----:B------:R-:W-:Y:S02]  /*3020*/  SEL R47, R41, R42, !P0 ;  /* 0x0000002a292f7207 */ /* 0x000fe40004000000 */
[----:B------:R-:W-:Y:S02]  /*3030*/  SEL R108, R42, R41, !P0 ;  /* 0x000000292a6c7207 */ /* 0x000fe40004000000 */
[----:B------:R-:W-:Y:S01]  /*3040*/  SEL R42, R117, R106, !P1 ;  /* 0x0000006a752a7207 */ /* 0x000fe20004800000 */
[----:B------:R-:W-:Y:S01]  /*3050*/  FADD R79, R79, R116 ;  /* 0x000000744f4f7221 */ /* 0x000fe20000000000 */
[----:B------:R-:W-:Y:S02]  /*3060*/  SEL R106, R91, R110, !P0 ;  /* 0x0000006e5b6a7207 */ /* 0x000fe40004000000 */
[----:B------:R-:W-:Y:S01]  /*3070*/  SEL R105, R110, R91, !P0 ;  /* 0x0000005b6e697207 */ /* 0x000fe20004000000 */
[----:B------:R-:W-:Y:S01]  /*3080*/  FADD R91, R77, R114 ;  /* 0x000000724d5b7221 */ /* 0x000fe20000000000 */
[----:B------:R-:W-:-:S03]  /*3090*/  FADD R110, R78, R79 ;  /* 0x0000004f4e6e7221 */ /* 0x000fc60000000000 */
[----:B------:R-:W-:Y:S01]  /*30a0*/  FADD R91, R76, R91 ;  /* 0x0000005b4c5b7221 */ /* 0x000fe20000000000 */
[----:B------:R-:W-:-:S03]  /*30b0*/  FADD R83, R83, R110 ;  /* 0x0000006e53537221 */ /* 0x000fc60000000000 */
[----:B------:R-:W-:Y:S01]  /*30c0*/  FADD R91, R88, R91 ;  /* 0x0000005b585b7221 */ /* 0x000fe20000000000 */
[----:B------:R-:W-:-:S03]  /*30d0*/  FADD R83, R86, R83 ;  /* 0x0000005356537221 */ /* 0x000fc60000000000 */
[----:B------:R-:W-:Y:S01]  /*30e0*/  FADD R91, R84, R91 ;  /* 0x0000005b545b7221 */ /* 0x000fe20000000000 */
[----:B------:R-:W-:-:S03]  /*30f0*/  FADD R82, R82, R83 ;  /* 0x0000005352527221 */ /* 0x000fc60000000000 */
[----:B------:R-:W-:Y:S01]  /*3100*/  FADD R80, R80, R91 ;  /* 0x0000005b50507221 */ /* 0x000fe20000000000 */
[----:B------:R-:W-:Y:S01]  /*3110*/  SEL R40, R121, R120, !P1 ;  /* 0x0000007879287207 */ /* 0x000fe20004800000 */
[----:B------:R-:W-:Y:S01]  /*3120*/  FADD R85, R85, R82 ;  /* 0x0000005255557221 */ /* 0x000fe20000000000 */
[----:B------:R-:W-:Y:S01]  /*3130*/  SEL R41, R119, R118, !P1 ;  /* 0x0000007677297207 */ /* 0x000fe20004800000 */
[----:B------:R-:W-:Y:S01]  /*3140*/  FADD R81, R81, R80 ;  /* 0x0000005051517221 */ /* 0x000fe20000000000 */
[----:B------:R-:W-:Y:S02]  /*3150*/  F2FP.F16.E4M3.UNPACK_B R52, R52.H1 ;  /* 0x00000034ff34723e */ /* 0x000fe400030006ff */
[----:B------:R-:W-:Y:S02]  /*3160*/  F2FP.F16.E4M3.UNPACK_B R53, R53.H1 ;  /* 0x00000035ff35723e */ /* 0x000fe400030006ff */
[----:B------:R-:W-:Y:S02]  /*3170*/  F2FP.F16.E4M3.UNPACK_B R60, R60.H1 ;  /* 0x0000003cff3c723e */ /* 0x000fe400030006ff */
[----:B------:R-:W-:Y:S01]  /*3180*/  F2FP.F16.E4M3.UNPACK_B R61, R61.H1 ;  /* 0x0000003dff3d723e */ /* 0x000fe200030006ff */
[----:B------:R-:W-:Y:S01]  /*3190*/  FADD R56, R56, R81 ;  /* 0x0000005138387221 */ /* 0x000fe20000000000 */
[----:B------:R-:W-:Y:S01]  /*31a0*/  FADD R58, R58, R85 ;  /* 0x000000553a3a7221 */ /* 0x000fe20000000000 */
[----:B------:R-:W-:Y:S01]  /*31b0*/  HMMA.16816.F32 R72, R40, R52, R72 ;  /* 0x000000342848723c */ /* 0x000fe20000001848 */
[----:B------:R-:W-:Y:S01]  /*31c0*/  SHFL.IDX PT, R77, R89, R90, 0x1f ;  /* 0x00001f5a594d7589 */ /* 0x000fe200000e0000 */
[----:B------:R-:W-:Y:S01]  /*31d0*/  FADD R57, R57, R56 ;  /* 0x0000003839397221 */ /* 0x000fe20000000000 */
[----:B------:R-:W-:-:S02]  /*31e0*/  FADD R59, R59, R58 ;  /* 0x0000003a3b3b7221 */ /* 0x000fc40000000000 */
[----:B------:R-:W-:Y:S03]  /*31f0*/  SHFL.IDX PT, R53, R107, R90, 0x1f ;  /* 0x00001f5a6b357589 */ /* 0x000fe600000e0000 */
[----:B------:R-:W-:Y:S01]  /*3200*/  HMMA.16816.F32 R36, R40, R60, R36 ;  /* 0x0000003c2824723c */ /* 0x000fe20000001824 */
[----:B------:R-:W-:Y:S01]  /*3210*/  SHFL.IDX PT, R52, R108, R90, 0x1f ;  /* 0x00001f5a6c347589 */ /* 0x000fe200000e0000 */
[----:B------:R-:W-:-:S03]  /*3220*/  FADD R44, R44, R57 ;  /* 0x000000392c2c7221 */ /* 0x000fc60000000000 */
[----:B------:R-:W-:Y:S01]  /*3230*/  SHFL.IDX PT, R90, R105, R90, 0x1f ;  /* 0x00001f5a695a7589 */ /* 0x000fe200000e0000 */
[----:B------:R-:W-:-:S03]  /*3240*/  FADD R50, R50, R59 ;  /* 0x0000003b32327221 */ /* 0x000fc60000000000 */
[----:B------:R-:W0:Y:S04]  /*3250*/  SHFL.IDX PT, R78, R87, R3, 0x1f ;  /* 0x00001f03574e7589 */ /* 0x000e2800000e0000 */
[----:B------:R1:W2:Y:S04]  /*3260*/  SHFL.IDX PT, R76, R46, R3, 0x1f ;  /* 0x00001f032e4c7589 */ /* 0x0002a800000e0000 */
[----:B------:R3:W4:Y:S04]  /*3270*/  SHFL.IDX PT, R61, R47, R3, 0x1f ;  /* 0x00001f032f3d7589 */ /* 0x00072800000e0000 */
[----:B------:R-:W5:Y:S01]  /*3280*/  SHFL.IDX PT, R60, R106, R3, 0x1f ;  /* 0x00001f036a3c7589 */ /* 0x000f6200000e0000 */
[----:B------:R-:W-:Y:S01]  /*3290*/  FADD R56, R45, R44 ;  /* 0x0000002c2d387221 */ /* 0x000fe20000000000 */
[----:B------:R-:W-:Y:S01]  /*32a0*/  FADD R57, R51, R50 ;  /* 0x0000003233397221 */ /* 0x000fe20000000000 */
[----:B------:R-:W-:-:S02]  /*32b0*/  F2FP.F16.E4M3.UNPACK_B R64, R64.H1 ;  /* 0x00000040ff40723e */ /* 0x000fc400030006ff */
[----:B------:R-:W-:Y:S01]  /*32c0*/  F2FP.F16.E4M3.UNPACK_B R65, R65.H1 ;  /* 0x00000041ff41723e */ /* 0x000fe200030006ff */
[----:B------:R-:W5:Y:S01]  /*32d0*/  SHFL.BFLY PT, R59, R56, 0x2, 0x1f ;  /* 0x0c401f00383b7f89 */ /* 0x000f6200000e0000 */
[----:B------:R-:W-:Y:S02]  /*32e0*/  F2FP.F16.E4M3.UNPACK_B R68, R68.H1 ;  /* 0x00000044ff44723e */ /* 0x000fe400030006ff */
[----:B------:R-:W-:Y:S01]  /*32f0*/  F2FP.F16.E4M3.UNPACK_B R69, R69.H1 ;  /* 0x00000045ff45723e */ /* 0x000fe200030006ff */
[----:B------:R-:W5:Y:S02]  /*3300*/  SHFL.BFLY PT, R58, R57, 0x2, 0x1f ;  /* 0x0c401f00393a7f89 */ /* 0x000f6400000e0000 */
[----:B------:R-:W-:Y:S01]  /*3310*/  HMMA.16816.F32 R32, R40, R64, R32 ;  /* 0x000000402820723c */ /* 0x000fe20000001820 */
[----:B-1----:R-:W-:Y:S02]  /*3320*/  F2FP.F16.E4M3.UNPACK_B R46, R54 ;  /* 0x00000036ff2e723e */ /* 0x002fe400020006ff */
[----:B---3--:R-:W-:-:S05]  /*3330*/  F2FP.F16.E4M3.UNPACK_B R47, R55 ;  /* 0x00000037ff2f723e */ /* 0x008fca00020006ff */
[----:B------:R-:W-:Y:S01]  /*3340*/  HMMA.16816.F32 R40, R40, R68, R28 ;  /* 0x000000442828723c */ /* 0x000fe2000000181c */
[----:B0-----:R-:W-:Y:S02]  /*3350*/  SEL R28, R78, R77, !P1 ;  /* 0x0000004d4e1c7207 */ /* 0x001fe40004800000 */
[----:B--2---:R-:W-:Y:S02]  /*3360*/  SEL R29, R76, R53, !P1 ;  /* 0x000000354c1d7207 */ /* 0x004fe40004800000 */
[----:B----4-:R-:W-:Y:S02]  /*3370*/  SEL R30, R61, R52, !P1 ;  /* 0x000000343d1e7207 */ /* 0x010fe40004800000 */
[----:B-----5:R-:W-:Y:S02]  /*3380*/  SEL R31, R60, R90, !P1 ;  /* 0x0000005a3c1f7207 */ /* 0x020fe40004800000 */
[----:B------:R-:W-:Y:S02]  /*3390*/  F2FP.F16.E4M3.UNPACK_B R44, R66 ;  /* 0x00000042ff2c723e */ /* 0x000fe400020006ff */
[----:B------:R-:W-:-:S03]  /*33a0*/  F2FP.F16.E4M3.UNPACK_B R45, R67 ;  /* 0x00000043ff2d723e */ /* 0x000fc600020006ff */
[C---:B------:R-:W-:Y:S01]  /*33b0*/  HMMA.16816.F32 R72, R28.reuse, R46, R72 ;  /* 0x0000002e1c48723c */ /* 0x040fe20000001848 */
[----:B------:R-:W-:Y:S02]  /*33c0*/  F2FP.F16.E4M3.UNPACK_B R46, R62 ;  /* 0x0000003eff2e723e */ /* 0x000fe400020006ff */
[----:B------:R-:W-:Y:S02]  /*33d0*/  F2FP.F16.E4M3.UNPACK_B R47, R63 ;  /* 0x0000003fff2f723e */ /* 0x000fe400020006ff */
[----:B------:R-:W-:Y:S02]  /*33e0*/  F2FP.F16.E4M3.UNPACK_B R50, R70 ;  /* 0x00000046ff32723e */ /* 0x000fe400020006ff */
[----:B------:R-:W-:Y:S01]  /*33f0*/  F2FP.F16.E4M3.UNPACK_B R51, R71 ;  /* 0x00000047ff33723e */ /* 0x000fe200020006ff */
[----:B------:R-:W-:Y:S01]  /*3400*/  FADD R59, R56, R59 ;  /* 0x0000003b383b7221 */ /* 0x000fe20000000000 */
[----:B------:R-:W-:Y:S01]  /*3410*/  FADD R58, R57, R58 ;  /* 0x0000003a393a7221 */ /* 0x000fe20000000000 */
[C---:B------:R-:W-:Y:S08]  /*3420*/  HMMA.16816.F32 R36, R28.reuse, R46, R36 ;  /* 0x0000002e1c24723c */ /* 0x040ff00000001824 */
[C---:B------:R-:W-:Y:S08]  /*3430*/  HMMA.16816.F32 R32, R28.reuse, R44, R32 ;  /* 0x0000002c1c20723c */ /* 0x040ff00000001820 */
[----:B------:R-:W-:Y:S01]  /*3440*/  HMMA.16816.F32 R28, R28, R50, R40 ;  /* 0x000000321c1c723c */ /* 0x000fe20000001828 */
[----:B------:R-:W-:Y:S04]  /*3450*/  SHFL.BFLY PT, R50, R59, 0x1, 0x1f ;  /* 0x0c201f003b327f89 */ /* 0x000fe800000e0000 */
[----:B------:R-:W0:Y:S01]  /*3460*/  SHFL.BFLY PT, R51, R58, 0x1, 0x1f ;  /* 0x0c201f003a337f89 */ /* 0x000e2200000e0000 */
[----:B------:R-:W-:Y:S01]  /*3470*/  UIADD3 UR5, UPT, UPT, UR5, 0x40, URZ ;  /* 0x0000004005057890 */ /* 0x000fe2000fffe0ff */
[----:B------:R-:W-:-:S02]  /*3480*/  F2FP.F16.E4M3.UNPACK_B R54, R54.H1 ;  /* 0x00000036ff36723e */ /* 0x000fc400030006ff */
[----:B------:R-:W-:Y:S02]  /*3490*/  F2FP.F16.E4M3.UNPACK_B R55, R55.H1 ;  /* 0x00000037ff37723e */ /* 0x000fe400030006ff */
[----:B------:R-:W-:Y:S02]  /*34a0*/  SEL R44, R77, R78, !P1 ;  /* 0x0000004e4d2c7207 */ /* 0x000fe40004800000 */
[----:B------:R-:W-:Y:S02]  /*34b0*/  SEL R45, R53, R76, !P1 ;  /* 0x0000004c352d7207 */ /* 0x000fe40004800000 */
[----:B------:R-:W-:Y:S02]  /*34c0*/  SEL R46, R52, R61, !P1 ;  /* 0x0000003d342e7207 */ /* 0x000fe40004800000 */
[----:B------:R-:W-:Y:S02]  /*34d0*/  SEL R47, R90, R60, !P1 ;  /* 0x0000003c5a2f7207 */ /* 0x000fe40004800000 */
[----:B------:R-:W-:-:S02]  /*34e0*/  F2FP.F16.E4M3.UNPACK_B R62, R62.H1 ;  /* 0x0000003eff3e723e */ /* 0x000fc400030006ff */
[----:B------:R-:W-:Y:S02]  /*34f0*/  F2FP.F16.E4M3.UNPACK_B R63, R63.H1 ;  /* 0x0000003fff3f723e */ /* 0x000fe400030006ff */
[----:B------:R-:W-:Y:S02]  /*3500*/  F2FP.F16.E4M3.UNPACK_B R66, R66.H1 ;  /* 0x00000042ff42723e */ /* 0x000fe400030006ff */
[----:B------:R-:W-:Y:S02]  /*3510*/  F2FP.F16.E4M3.UNPACK_B R67, R67.H1 ;  /* 0x00000043ff43723e */ /* 0x000fe400030006ff */
[----:B------:R-:W-:Y:S02]  /*3520*/  F2FP.F16.E4M3.UNPACK_B R70, R70.H1 ;  /* 0x00000046ff46723e */ /* 0x000fe400030006ff */
[----:B------:R-:W-:Y:S01]  /*3530*/  F2FP.F16.E4M3.UNPACK_B R71, R71.H1 ;  /* 0x00000047ff47723e */ /* 0x000fe200030006ff */
[----:B------:R-:W-:Y:S01]  /*3540*/  UISETP.GE.AND UP0, UPT, UR5, UR12, UPT ;  /* 0x0000000c0500728c */ /* 0x000fe2000bf06270 */
[----:B------:R-:W-:Y:S01]  /*3550*/  HMMA.16816.F32 R40, R44, R54, R72 ;  /* 0x000000362c28723c */ /* 0x000fe20000001848 */
[----:B0-----:R-:W-:Y:S01]  /*3560*/  FADD R51, R58, R51 ;  /* 0x000000333a337221 */ /* 0x001fe20000000000 */
[----:B------:R-:W-:-:S06]  /*3570*/  IMAD R0, R25, 0x40, R0 ;  /* 0x0000004019007824 */ /* 0x000fcc00078e0200 */
[----:B------:R-:W-:Y:S01]  /*3580*/  HMMA.16816.F32 R36, R44, R62, R36 ;  /* 0x0000003e2c24723c */ /* 0x000fe20000001824 */
[----:B------:R-:W-:Y:S01]  /*3590*/  FFMA R23, R26, R23, R51 ;  /* 0x000000171a177223 */ /* 0x000fe20000000033 */
[----:B------:R-:W-:-:S06]  /*35a0*/  IMAD.MOV.U32 R26, RZ, RZ, R48 ;  /* 0x000000ffff1a7224 */ /* 0x000fcc00078e0030 */
[C---:B------:R-:W-:Y:S08]  /*35b0*/  HMMA.16816.F32 R32, R44.reuse, R66, R32 ;  /* 0x000000422c20723c */ /* 0x040ff00000001820 */
[----:B------:R-:W-:Y:S01]  /*35c0*/  HMMA.16816.F32 R28, R44, R70, R28 ;  /* 0x000000462c1c723c */ /* 0x000fe2000000181c */
[----:B------:R-:W-:-:S04]  /*35d0*/  FADD R45, R59, R50 ;  /* 0x000000323b2d7221 */ /* 0x000fc80000000000 */
[----:B------:R-:W-:Y:S01]  /*35e0*/  FFMA R2, R24, R2, R45 ;  /* 0x0000000218027223 */ /* 0x000fe2000000002d */
[----:B------:R-:W-:Y:S01]  /*35f0*/  IMAD.MOV.U32 R24, RZ, RZ, R49 ;  /* 0x000000ffff187224 */ /* 0x000fe200078e0031 */
[----:B------:R-:W-:Y:S01]  /*3600*/  ULEA UR4, UR9, UR4, 0x6 ;  /* 0x0000000409047291 */ /* 0x000fe2000f8e30ff */
[----:B------:R-:W-:-:S12]  /*3610*/  BRA.U !UP0, `(.L_x_1) ;  /* 0xffffffd908a47547 */ /* 0x000fd8000b83ffff */
.L_x_0:
[--C-:B------:R-:W-:Y:S01]  /*3620*/  SHF.R.S32.HI R3, RZ, 0x3, R164.reuse ;  /* 0x00000003ff037819 */ /* 0x100fe200000114a4 */
[C---:B------:R-:W-:Y:S01]  /*3630*/  IMAD.SHL.U32 R6, R164.reuse, 0x8, RZ ;  /* 0x00000008a4067824 */ /* 0x040fe200078e00ff */
[C---:B------:R-:W-:Y:S01]  /*3640*/  LOP3.LUT R7, R164.reuse, 0x8, RZ, 0xc0, !PT ;  /* 0x00000008a4077812 */ /* 0x040fe200078ec0ff */
[----:B0-----:R-:W-:Y:S01]  /*3650*/  IMAD.MOV.U32 R12, RZ, RZ, R23 ;  /* 0x000000ffff0c7224 */ /* 0x001fe200078e0017 */
[----:B------:R-:W-:Y:S01]  /*3660*/  SHF.R.S32.HI R5, RZ, 0x4, R164 ;  /* 0x00000004ff057819 */ /* 0x000fe200000114a4 */
[----:B------:R-:W-:Y:S01]  /*3670*/  IMAD.MOV.U32 R13, RZ, RZ, R2 ;  /* 0x000000ffff0d7224 */ /* 0x000fe200078e0002 */
[----:B------:R-:W-:Y:S01]  /*3680*/  SGXT R3, R3, 0x1 ;  /* 0x000000010303781a */ /* 0x000fe20000000200 */
[C---:B------:R-:W-:Y:S01]  /*3690*/  IMAD.SHL.U32 R11, R164.reuse, 0x40, RZ ;  /* 0x00000040a40b7824 */ /* 0x040fe200078e00ff */
[----:B------:R-:W-:Y:S01]  /*36a0*/  LOP3.LUT R4, R164, 0x10, RZ, 0xc0, !PT ;  /* 0x00000010a4047812 */ /* 0x000fe200078ec0ff */
[----:B------:R-:W-:Y:S01]  /*36b0*/  FMUL R2, R13, 8388608 ;  /* 0x4b0000000d027820 */ /* 0x000fe20000400000 */
[----:B------:R-:W-:Y:S01]  /*36c0*/  LEA.HI R7, R7, UR6, RZ, 0x1f ;  /* 0x0000000607077c11 */ /* 0x000fe2000f8ff8ff */
[----:B------:R-:W-:Y:S01]  /*36d0*/  BAR.SYNC.DEFER_BLOCKING 0x0 ;  /* 0x0000000000007b1d */ /* 0x000fe20000010000 */
[----:B------:R-:W-:-:S02]  /*36e0*/  SGXT R5, R5, 0x1 ;  /* 0x000000010505781a */ /* 0x000fc40000000200 */
[----:B------:R-:W-:Y:S01]  /*36f0*/  LOP3.LUT R3, R3, 0x140, RZ, 0xc0, !PT ;  /* 0x0000014003037812 */ /* 0x000fe200078ec0ff */
[----:B------:R-:W-:Y:S01]  /*3700*/  IMAD R4, R4, 0x4, R7 ;  /* 0x0000000404047824 */ /* 0x000fe200078e0207 */
[----:B------:R-:W-:Y:S01]  /*3710*/  LOP3.LUT R0, R164, 0x20, RZ, 0xc0, !PT ;  /* 0x00000020a4007812 */ /* 0x000fe200078ec0ff */
[----:B------:R-:W0:Y:S01]  /*3720*/  LDCU.64 UR4, c[0x0][0x3e0] ;  /* 0x00007c00ff0477ac */ /* 0x000e220008000a00 */
[----:B------:R-:W-:Y:S02]  /*3730*/  LOP3.LUT R5, R5, 0x204, RZ, 0xc0, !PT ;  /* 0x0000020405057812 */ /* 0x000fe400078ec0ff */
[----:B------:R-:W-:Y:S02]  /*3740*/  LOP3.LUT R7, R3, 0x38, R6, 0xf8, !PT ;  /* 0x0000003803077812 */ /* 0x000fe400078ef806 */
[----:B------:R-:W-:Y:S01]  /*3750*/  LOP3.LUT R3, R6, 0x38, RZ, 0xc0, !PT ;  /* 0x0000003806037812 */ /* 0x000fe200078ec0ff */
[----:B------:R-:W-:Y:S01]  /*3760*/  IMAD R9, R0, 0x4, R5 ;  /* 0x0000000400097824 */ /* 0x000fe200078e0205 */
[----:B------:R-:W-:-:S02]  /*3770*/  FSETP.GEU.AND P2, PT, R12, 1.175494350822287508e-38, PT ;  /* 0x008000000c00780b */ /* 0x000fc40003f4e000 */
[C---:B------:R-:W-:Y:S01]  /*3780*/  FSETP.GT.AND P0, PT, |R12|.reuse, 8.50705917302346158658e+37, PT ;  /* 0x7e8000000c00780b */ /* 0x040fe20003f04200 */
[----:B------:R-:W-:Y:S02]  /*3790*/  IMAD.IADD R0, R3, 0x1, R4 ;  /* 0x0000000103007824 */ /* 0x000fe400078e0204 */
[C---:B------:R-:W-:Y:S01]  /*37a0*/  FMUL R3, R12.reuse, 8388608 ;  /* 0x4b0000000c037820 */ /* 0x040fe20000400000 */
[----:B------:R-:W-:Y:S02]  /*37b0*/  FSETP.GEU.AND P3, PT, |R12|, 1.175494350822287508e-38, PT ;  /* 0x008000000c00780b */ /* 0x000fe40003f6e200 */
[----:B------:R-:W-:Y:S02]  /*37c0*/  SHF.R.S32.HI R4, RZ, 0x5, R164 ;  /* 0x00000005ff047819 */ /* 0x000fe400000114a4 */
[----:B------:R-:W-:Y:S02]  /*37d0*/  FSEL R27, R3, R12, !P2 ;  /* 0x0000000c031b7208 */ /* 0x000fe40005000000 */
[----:B------:R-:W-:Y:S01]  /*37e0*/  SGXT R4, R4, 0x1 ;  /* 0x000000010404781a */ /* 0x000fe20000000200 */
[----:B0-----:R-:W-:Y:S01]  /*37f0*/  UIMAD UR4, UR7, UR4, URZ ;  /* 0x00000004070472a4 */ /* 0x001fe2000f8e02ff */
[----:B------:R-:W-:Y:S01]  /*3800*/  FSETP.GEU.AND P1, PT, R13, 1.175494350822287508e-38, PT ;  /* 0x008000000d00780b */ /* 0x000fe20003f2e000 */
[----:B------:R-:W-:-:S02]  /*3810*/  VIADD R5, R27, 0xc0cafb0d ;  /* 0xc0cafb0d1b057836 */ /* 0x000fc40000000000 */
[----:B------:R-:W-:Y:S01]  /*3820*/  @P0 FMUL R12, R12, 0.25 ;  /* 0x3e8000000c0c0820 */ /* 0x000fe20000400000 */
[----:B------:R-:W-:Y:S01]  /*3830*/  LOP3.LUT R8, R4, 0x204, RZ, 0xc0, !PT ;  /* 0x0000020404087812 */ /* 0x000fe200078ec0ff */
[----:B------:R-:W-:Y:S01]  /*3840*/  @P0 FMUL R31, R31, 0.25 ;  /* 0x3e8000001f1f0820 */ /* 0x000fe20000400000 */
[----:B------:R-:W-:Y:S01]  /*3850*/  LOP3.LUT R10, R7, 0x40, R164, 0x78, !PT ;  /* 0x00000040070a7812 */ /* 0x000fe200078e78a4 */
[----:B------:R-:W-:Y:S01]  /*3860*/  @!P3 FMUL R12, R12, 16777216 ;  /* 0x4b8000000c0cb820 */ /* 0x000fe20000400000 */
[----:B------:R-:W-:Y:S01]  /*3870*/  LOP3.LUT R6, R5, 0xff800000, RZ, 0xc0, !PT ;  /* 0xff80000005067812 */ /* 0x000fe200078ec0ff */
[----:B------:R-:W-:Y:S01]  /*3880*/  @P0 FMUL R30, R30, 0.25 ;  /* 0x3e8000001e1e0820 */ /* 0x000fe20000400000 */
[----:B------:R-:W-:Y:S01]  /*3890*/  FSEL R4, RZ, -23, P2 ;  /* 0xc1b80000ff047808 */ /* 0x000fe20001000000 */
[----:B------:R-:W-:Y:S01]  /*38a0*/  @P0 FMUL R35, R35, 0.25 ;  /* 0x3e80000023230820 */ /* 0x000fe20000400000 */
[----:B------:R-:W-:Y:S01]  /*38b0*/  I2FP.F32.S32 R7, R6 ;  /* 0x0000000600077245 */ /* 0x000fe20000201400 */
[----:B------:R-:W-:Y:S01]  /*38c0*/  @P0 FMUL R34, R34, 0.25 ;  /* 0x3e80000022220820 */ /* 0x000fe20000400000 */
[----:B------:R-:W-:Y:S01]  /*38d0*/  FSEL R44, R2, R13, !P1 ;  /* 0x0000000d022c7208 */ /* 0x000fe20004800000 */
[----:B------:R-:W-:Y:S01]  /*38e0*/  @P0 FMUL R39, R39, 0.25 ;  /* 0x3e80000027270820 */ /* 0x000fe20000400000 */
[----:B------:R-:W-:Y:S01]  /*38f0*/  FSEL R2, RZ, -23, P1 ;  /* 0xc1b80000ff027808 */ /* 0x000fe20000800000 */
[----:B------:R-:W-:Y:S01]  /*3900*/  FFMA.FTZ R7, R7, 1.1920928955078125e-07, R4 ;  /* 0x3400000007077823 */ /* 0x000fe20000010004 */
[C---:B------:R-:W-:Y:S01]  /*3910*/  FSETP.GT.AND P1, PT, |R13|.reuse, 8.50705917302346158658e+37, PT ;  /* 0x7e8000000d00780b */ /* 0x040fe20003f24200 */
[----:B------:R-:W0:Y:S01]  /*3920*/  MUFU.RCP R4, R12 ;  /* 0x0000000c00047308 */ /* 0x000e220000001000 */
[----:B------:R-:W-:Y:S01]  /*3930*/  FSETP.GEU.AND P2, PT, |R13|, 1.175494350822287508e-38, PT ;  /* 0x008000000d00780b */ /* 0x000fe20003f4e200 */
[----:B------:R-:W-:-:S02]  /*3940*/  VIADD R3, R44, 0xc0cafb0d ;  /* 0xc0cafb0d2c037836 */ /* 0x000fc40000000000 */
[----:B------:R-:W-:Y:S01]  /*3950*/  @P0 FMUL R38, R38, 0.25 ;  /* 0x3e80000026260820 */ /* 0x000fe20000400000 */
[----:B------:R-:W-:Y:S01]  /*3960*/  @P0 FMUL R43, R43, 0.25 ;  /* 0x3e8000002b2b0820 */ /* 0x000fe20000400000 */
[----:B------:R-:W-:Y:S01]  /*3970*/  @P0 FMUL R42, R42, 0.25 ;  /* 0x3e8000002a2a0820 */ /* 0x000fe20000400000 */
[----:B------:R-:W-:Y:S01]  /*3980*/  LOP3.LUT R8, R8, 0x3c, R165, 0x78, !PT ;  /* 0x0000003c08087812 */ /* 0x000fe200078e78a5 */
[----:B------:R-:W-:Y:S01]  /*3990*/  @!P3 FMUL R31, R31, 16777216 ;  /* 0x4b8000001f1fb820 */ /* 0x000fe20000400000 */
[----:B------:R-:W-:Y:S01]  /*39a0*/  LOP3.LUT R3, R3, 0xff800000, RZ, 0xc0, !PT ;  /* 0xff80000003037812 */ /* 0x000fe200078ec0ff */
[----:B------:R-:W-:Y:S01]  /*39b0*/  @!P3 FMUL R30, R30, 16777216 ;  /* 0x4b8000001e1eb820 */ /* 0x000fe20000400000 */
[----:B------:R-:W-:Y:S01]  /*39c0*/  @!P3 FMUL R35, R35, 16777216 ;  /* 0x4b8000002323b820 */ /* 0x000fe20000400000 */
[----:B------:R-:W-:Y:S01]  /*39d0*/  @!P3 FMUL R34, R34, 16777216 ;  /* 0x4b8000002222b820 */ /* 0x000fe20000400000 */
[----:B------:R-:W-:Y:S01]  /*39e0*/  @P1 FMUL R13, R13, 0.25 ;  /* 0x3e8000000d0d1820 */ /* 0x000fe20000400000 */
[----:B------:R-:W-:Y:S01]  /*39f0*/  I2FP.F32.S32 R5, R3 ;  /* 0x0000000300057245 */ /* 0x000fe20000201400 */
[----:B------:R-:W-:Y:S01]  /*3a00*/  @!P3 FMUL R39, R39, 16777216 ;  /* 0x4b8000002727b820 */ /* 0x000fe20000400000 */
[----:B------:R-:W-:Y:S01]  /*3a10*/  @!P3 FMUL R38, R38, 16777216 ;  /* 0x4b8000002626b820 */ /* 0x000fe20000400000 */
[----:B------:R-:W-:Y:S01]  /*3a20*/  @!P3 FMUL R43, R43, 16777216 ;  /* 0x4b8000002b2bb820 */ /* 0x000fe20000400000 */
[----:B------:R-:W-:Y:S01]  /*3a30*/  @!P3 FMUL R42, R42, 16777216 ;  /* 0x4b8000002a2ab820 */ /* 0x000fe20000400000 */
[----:B------:R-:W-:Y:S01]  /*3a40*/  @!P2 FMUL R13, R13, 16777216 ;  /* 0x4b8000000d0da820 */ /* 0x000fe20000400000 */
[----:B------:R-:W-:Y:S01]  /*3a50*/  LOP3.LUT R22, R8, 0x40, R11, 0xf8, !PT ;  /* 0x0000004008167812 */ /* 0x000fe200078ef80b */
[----:B------:R-:W-:-:S02]  /*3a60*/  IMAD.IADD R23, R9, 0x1, R10 ;  /* 0x0000000109177824 */ /* 0x000fc400078e020a */
[----:B------:R-:W-:Y:S01]  /*3a70*/  FFMA.FTZ R2, R5, 1.1920928955078125e-07, R2 ;  /* 0x3400000005027823 */ /* 0x000fe20000010002 */
[C---:B0-----:R-:W-:Y:S01]  /*3a80*/  FMUL R5, R4.reuse, R31 ;  /* 0x0000001f04057220 */ /* 0x041fe20000400000 */
[C---:B------:R-:W-:Y:S01]  /*3a90*/  FMUL R8, R4.reuse, R30 ;  /* 0x0000001e04087220 */ /* 0x040fe20000400000 */
[C---:B------:R-:W-:Y:S01]  /*3aa0*/  FMUL R10, R4.reuse, R35 ;  /* 0x00000023040a7220 */ /* 0x040fe20000400000 */
[C---:B------:R-:W-:Y:S01]  /*3ab0*/  FMUL R11, R4.reuse, R34 ;  /* 0x00000022040b7220 */ /* 0x040fe20000400000 */
[C---:B------:R-:W-:Y:S01]  /*3ac0*/  FMUL R14, R4.reuse, R39 ;  /* 0x00000027040e7220 */ /* 0x040fe20000400000 */
[C---:B------:R-:W-:Y:S01]  /*3ad0*/  FMUL R15, R4.reuse, R38 ;  /* 0x00000026040f7220 */ /* 0x040fe20000400000 */
[C---:B------:R-:W-:Y:S01]  /*3ae0*/  FMUL R18, R4.reuse, R43 ;  /* 0x0000002b04127220 */ /* 0x040fe20000400000 */
[----:B------:R-:W-:Y:S01]  /*3af0*/  FMUL R19, R4, R42 ;  /* 0x0000002a04137220 */ /* 0x000fe20000400000 */
[----:B------:R-:W-:Y:S01]  /*3b00*/  @P1 FMUL R37, R37, 0.25 ;  /* 0x3e80000025251820 */ /* 0x000fe20000400000 */
[----:B------:R-:W0:Y:S01]  /*3b10*/  MUFU.RCP R4, R13 ;  /* 0x0000000d00047308 */ /* 0x000e220000001000 */
[----:B------:R-:W-:Y:S01]  /*3b20*/  @P1 FMUL R36, R36, 0.25 ;  /* 0x3e80000024241820 */ /* 0x000fe20000400000 */
[----:B------:R-:W-:Y:S01]  /*3b30*/  @P1 FMUL R41, R41, 0.25 ;  /* 0x3e80000029291820 */ /* 0x000fe20000400000 */
[----:B------:R-:W-:Y:S01]  /*3b40*/  @P1 FMUL R40, R40, 0.25 ;  /* 0x3e80000028281820 */ /* 0x000fe20000400000 */
[----:B------:R-:W-:Y:S01]  /*3b50*/  @P1 FMUL R33, R33, 0.25 ;  /* 0x3e80000021211820 */ /* 0x000fe20000400000 */
[----:B------:R-:W-:Y:S01]  /*3b60*/  @P1 FMUL R32, R32, 0.25 ;  /* 0x3e80000020201820 */ /* 0x000fe20000400000 */
[----:B------:R-:W-:Y:S01]  /*3b70*/  @!P2 FMUL R37, R37, 16777216 ;  /* 0x4b8000002525a820 */ /* 0x000fe20000400000 */
[----:B------:R-:W-:Y:S01]  /*3b80*/  @!P2 FMUL R36, R36, 16777216 ;  /* 0x4b8000002424a820 */ /* 0x000fe20000400000 */
[----:B------:R-:W-:Y:S01]  /*3b90*/  @!P2 FMUL R41, R41, 16777216 ;  /* 0x4b8000002929a820 */ /* 0x000fe20000400000 */
[----:B------:R-:W-:Y:S01]  /*3ba0*/  @!P2 FMUL R40, R40, 16777216 ;  /* 0x4b8000002828a820 */ /* 0x000fe20000400000 */
[----:B------:R-:W-:Y:S01]  /*3bb0*/  @P1 FMUL R29, R29, 0.25 ;  /* 0x3e8000001d1d1820 */ /* 0x000fe20000400000 */
[----:B------:R-:W-:Y:S01]  /*3bc0*/  @!P2 FMUL R33, R33, 16777216 ;  /* 0x4b8000002121a820 */ /* 0x000fe20000400000 */
[----:B------:R-:W-:Y:S01]  /*3bd0*/  @!P2 FMUL R32, R32, 16777216 ;  /* 0x4b8000002020a820 */ /* 0x000fe20000400000 */
[----:B------:R-:W-:Y:S01]  /*3be0*/  @P1 FMUL R28, R28, 0.25 ;  /* 0x3e8000001c1c1820 */ /* 0x000fe20000400000 */
[----:B------:R-:W-:Y:S01]  /*3bf0*/  @!P2 FMUL R29, R29, 16777216 ;  /* 0x4b8000001d1da820 */ /* 0x000fe20000400000 */
[----:B------:R-:W-:Y:S01]  /*3c00*/  F2FP.SATFINITE.E4M3.F32.PACK_AB_MERGE_C R18, R18, R19, RZ ;  /* 0x000000131212723e */ /* 0x000fe200048070ff */
[----:B------:R-:W-:-:S02]  /*3c10*/  IMAD.IADD R3, R44, 0x1, -R3 ;  /* 0x000000012c037824 */ /* 0x000fc400078e0a03 */
[C---:B0-----:R-:W-:Y:S01]  /*3c20*/  FMUL R20, R4.reuse, R41 ;  /* 0x0000002904147220 */ /* 0x041fe20000400000 */
[C---:B------:R-:W-:Y:S01]  /*3c30*/  FMUL R21, R4.reuse, R40 ;  /* 0x0000002804157220 */ /* 0x040fe20000400000 */
[C---:B------:R-:W-:Y:S01]  /*3c40*/  FMUL R16, R4.reuse, R37 ;  /* 0x0000002504107220 */ /* 0x040fe20000400000 */
[C---:B------:R-:W-:Y:S01]  /*3c50*/  FMUL R17, R4.reuse, R36 ;  /* 0x0000002404117220 */ /* 0x040fe20000400000 */
[C---:B------:R-:W-:Y:S01]  /*3c60*/  FMUL R12, R4.reuse, R33 ;  /* 0x00000021040c7220 */ /* 0x040fe20000400000 */
[----:B------:R-:W-:Y:S01]  /*3c70*/  FMUL R13, R4, R32 ;  /* 0x00000020040d7220 */ /* 0x000fe20000400000 */
[----:B------:R-:W-:Y:S01]  /*3c80*/  @!P2 FMUL R28, R28, 16777216 ;  /* 0x4b8000001c1ca820 */ /* 0x000fe20000400000 */
[----:B------:R-:W-:Y:S01]  /*3c90*/  F2FP.SATFINITE.E4M3.F32.PACK_AB_MERGE_C R20, R20, R21, RZ ;  /* 0x000000151414723e */ /* 0x000fe200048070ff */
[----:B------:R-:W-:Y:S01]  /*3ca0*/  FMUL R9, R4, R29 ;  /* 0x0000001d04097220 */ /* 0x000fe20000400000 */
[----:B------:R-:W-:Y:S01]  /*3cb0*/  F2FP.SATFINITE.E4M3.F32.PACK_AB_MERGE_C R16, R16, R17, RZ ;  /* 0x000000111010723e */ /* 0x000fe200048070ff */
[----:B------:R-:W-:Y:S01]  /*3cc0*/  FMUL R4, R4, R28 ;  /* 0x0000001c04047220 */ /* 0x000fe20000400000 */
[----:B------:R-:W-:Y:S01]  /*3cd0*/  F2FP.SATFINITE.E4M3.F32.PACK_AB_MERGE_C R12, R12, R13, RZ ;  /* 0x0000000d0c0c723e */ /* 0x000fe200048070ff */
[----:B------:R-:W-:Y:S01]  /*3ce0*/  IMAD.MOV.U32 R21, RZ, RZ, 0x3dc6b27f ;  /* 0x3dc6b27fff157424 */ /* 0x000fe200078e00ff */
[----:B------:R-:W-:Y:S01]  /*3cf0*/  LOP3.LUT R20, R20, 0xffff, RZ, 0xc0, !PT ;  /* 0x0000ffff14147812 */ /* 0x000fe200078ec0ff */
[----:B------:R-:W-:Y:S01]  /*3d00*/  FADD R3, R3, -1 ;  /* 0xbf80000003037421 */ /* 0x000fe20000000000 */
[----:B------:R-:W-:Y:S01]  /*3d10*/  LOP3.LUT R17, R16, 0xffff, RZ, 0xc0, !PT ;  /* 0x0000ffff10117812 */ /* 0x000fe200078ec0ff */
[----:B------:R-:W-:Y:S01]  /*3d20*/  IMAD.IADD R6, R27, 0x1, -R6 ;  /* 0x000000011b067824 */ /* 0x000fe200078e0a06 */
[----:B------:R-:W-:Y:S01]  /*3d30*/  F2FP.SATFINITE.E4M3.F32.PACK_AB_MERGE_C R14, R14, R15, RZ ;  /* 0x0000000f0e0e723e */ /* 0x000fe200048070ff */
[----:B------:R-:W0:Y:S01]  /*3d40*/  LDC.64 R34, c[0x0][0x3a0] ;  /* 0x0000e800ff227b82 */ /* 0x000e220000000a00 */
[----:B------:R-:W-:Y:S01]  /*3d50*/  F2FP.SATFINITE.E4M3.F32.PACK_AB_MERGE_C R10, R10, R11, RZ ;  /* 0x0000000b0a0a723e */ /* 0x000fe200048070ff */
[----:B------:R-:W-:Y:S01]  /*3d60*/  FADD R6, R6, -1 ;  /* 0xbf80000006067421 */ /* 0x000fe20000000000 */
[----:B------:R-:W-:-:S02]  /*3d70*/  LOP3.LUT R24, R12, 0xffff, RZ, 0xc0, !PT ;  /* 0x0000ffff0c187812 */ /* 0x000fc400078ec0ff */
[----:B------:R-:W-:Y:S02]  /*3d80*/  F2FP.SATFINITE.E4M3.F32.PACK_AB_MERGE_C R11, R9, R4, RZ ;  /* 0x00000004090b723e */ /* 0x000fe400048070ff */
[----:B------:R-:W-:Y:S02]  /*3d90*/  F2FP.SATFINITE.E4M3.F32.PACK_AB_MERGE_C R12, R5, R8, RZ ;  /* 0x00000008050c723e */ /* 0x000fe400048070ff */
[----:B------:R-:W-:Y:S02]  /*3da0*/  LOP3.LUT R18, R18, 0xffff, RZ, 0xc0, !PT ;  /* 0x0000ffff12127812 */ /* 0x000fe400078ec0ff */
[----:B------:R-:W-:Y:S02]  /*3db0*/  LOP3.LUT R26, R10, 0xffff, RZ, 0xc0, !PT ;  /* 0x0000ffff0a1a7812 */ /* 0x000fe400078ec0ff */
[----:B------:R-:W-:Y:S02]  /*3dc0*/  LOP3.LUT R19, R14, 0xffff, RZ, 0xc0, !PT ;  /* 0x0000ffff0e137812 */ /* 0x000fe400078ec0ff */
[----:B------:R-:W-:-:S02]  /*3dd0*/  SHF.R.U32.HI R5, RZ, 0x8, R17 ;  /* 0x00000008ff057819 */ /* 0x000fc40000011611 */
[----:B------:R-:W-:Y:S02]  /*3de0*/  SHF.R.U32.HI R4, RZ, 0x8, R20 ;  /* 0x00000008ff047819 */ /* 0x000fe40000011614 */
[----:B------:R-:W-:Y:S02]  /*3df0*/  PRMT R16, R24, 0x3340, R1 ;  /* 0x0000334018107816 */ /* 0x000fe40000000001 */
[----:B------:R-:W-:Y:S02]  /*3e00*/  PRMT R13, R20, 0x3340, R17 ;  /* 0x00003340140d7816 */ /* 0x000fe40000000011 */
[----:B------:R-:W-:Y:S02]  /*3e10*/  PRMT R10, R26, 0x3340, R1 ;  /* 0x000033401a0a7816 */ /* 0x000fe40000000001 */
[----:B------:R-:W-:Y:S02]  /*3e20*/  PRMT R9, R18, 0x3340, R19 ;  /* 0x0000334012097816 */ /* 0x000fe40000000013 */
[----:B------:R-:W-:-:S02]  /*3e30*/  LOP3.LUT R5, R5, 0xffff, RZ, 0xc0, !PT ;  /* 0x0000ffff05057812 */ /* 0x000fc400078ec0ff */
[----:B------:R-:W-:Y:S01]  /*3e40*/  LOP3.LUT R8, R4, 0xffff, RZ, 0xc0, !PT ;  /* 0x0000ffff04087812 */ /* 0x000fe200078ec0ff */
[-C--:B------:R-:W-:Y:S01]  /*3e50*/  FFMA.FTZ R4, R3, R21.reuse, -0.16845393180847167969 ;  /* 0xbe2c7f3003047423 */ /* 0x080fe20000010015 */
[----:B------:R-:W-:Y:S02]  /*3e60*/  PRMT R16, R13, 0x5410, R16 ;  /* 0x000054100d107816 */ /* 0x000fe40000000010 */
[----:B------:R-:W-:Y:S01]  /*3e70*/  PRMT R15, R9, 0x5410, R10 ;  /* 0x00005410090f7816 */ /* 0x000fe2000000000a */
[C---:B------:R-:W-:Y:S01]  /*3e80*/  FFMA.FTZ R4, R3.reuse, R4, 0.1716887056827545166 ;  /* 0x3e2fcf2a03047423 */ /* 0x040fe20000010004 */
[----:B------:R-:W-:Y:S01]  /*3e90*/  PRMT R13, R8, 0x3340, R5 ;  /* 0x00003340080d7816 */ /* 0x000fe20000000005 */
[C---:B------:R-:W-:Y:S01]  /*3ea0*/  FFMA.FTZ R5, R6.reuse, R21, -0.16845393180847167969 ;  /* 0xbe2c7f3006057423 */ /* 0x040fe20000010015 */
[----:B------:R-:W-:Y:S01]  /*3eb0*/  SHF.R.U32.HI R9, RZ, 0x8, R19 ;  /* 0x00000008ff097819 */ /* 0x000fe20000011613 */
[----:B------:R-:W-:Y:S01]  /*3ec0*/  FFMA.FTZ R4, R3, R4, -0.17900948226451873779 ;  /* 0xbe374e4303047423 */ /* 0x000fe20000010004 */
[----:B------:R-:W-:Y:S01]  /*3ed0*/  SHF.R.U32.HI R8, RZ, 0x8, R18 ;  /* 0x00000008ff087819 */ /* 0x000fe20000011612 */
[----:B------:R-:W-:Y:S01]  /*3ee0*/  FFMA.FTZ R5, R6, R5, 0.1716887056827545166 ;  /* 0x3e2fcf2a06057423 */ /* 0x000fe20000010005 */
[----:B------:R-:W-:Y:S01]  /*3ef0*/  LOP3.LUT R9, R9, 0xffff, RZ, 0xc0, !PT ;  /* 0x0000ffff09097812 */ /* 0x000fe200078ec0ff */
[C---:B------:R-:W-:Y:S01]  /*3f00*/  FFMA.FTZ R4, R3.reuse, R4, 0.20512372255325317383 ;  /* 0x3e520bf403047423 */ /* 0x040fe20000010004 */
[----:B------:R-:W-:Y:S01]  /*3f10*/  LOP3.LUT R8, R8, 0xffff, RZ, 0xc0, !PT ;  /* 0x0000ffff08087812 */ /* 0x000fe200078ec0ff */
[----:B------:R-:W-:Y:S01]  /*3f20*/  FFMA.FTZ R5, R6, R5, -0.17900948226451873779 ;  /* 0xbe374e4306057423 */ /* 0x000fe20000010005 */
[----:B------:R-:W-:Y:S01]  /*3f30*/  SHF.R.U32.HI R10, RZ, 0x8, R24 ;  /* 0x00000008ff0a7819 */ /* 0x000fe20000011618 */
[C---:B------:R-:W-:Y:S01]  /*3f40*/  FFMA.FTZ R4, R3.reuse, R4, -0.24046532809734344482 ;  /* 0xbe763c8b03047423 */ /* 0x040fe20000010004 */
[----:B------:R-:W-:Y:S01]  /*3f50*/  PRMT R14, R8, 0x3340, R9 ;  /* 0x00003340080e7816 */ /* 0x000fe20000000009 */
[----:B------:R-:W-:Y:S01]  /*3f60*/  FFMA.FTZ R5, R6, R5, 0.20512372255325317383 ;  /* 0x3e520bf406057423 */ /* 0x000fe20000010005 */
[----:B------:R-:W-:Y:S01]  /*3f70*/  SHF.R.U32.HI R8, RZ, 0x8, R26 ;  /* 0x00000008ff087819 */ /* 0x000fe2000001161a */
[C---:B------:R-:W-:Y:S01]  /*3f80*/  FFMA.FTZ R4, R3.reuse, R4, 0.28857114911079406738 ;  /* 0x3e93bf9903047423 */ /* 0x040fe20000010004 */
[----:B------:R-:W-:Y:S01]  /*3f90*/  LOP3.LUT R10, R10, 0xffff, RZ, 0xc0, !PT ;  /* 0x0000ffff0a0a7812 */ /* 0x000fe200078ec0ff */
[----:B------:R-:W-:Y:S01]  /*3fa0*/  FFMA.FTZ R5, R6, R5, -0.24046532809734344482 ;  /* 0xbe763c8b06057423 */ /* 0x000fe20000010005 */
[----:B------:R-:W-:Y:S01]  /*3fb0*/  LOP3.LUT R8, R8, 0xffff, RZ, 0xc0, !PT ;  /* 0x0000ffff08087812 */ /* 0x000fe200078ec0ff */
[C---:B------:R-:W-:Y:S01]  /*3fc0*/  FFMA.FTZ R4, R3.reuse, R4, -0.36067417263984680176 ;  /* 0xbeb8aa4903047423 */ /* 0x040fe20000010004 */
[--C-:B------:R-:W-:Y:S01]  /*3fd0*/  PRMT R10, R10, 0x3340, R1.reuse ;  /* 0x000033400a0a7816 */ /* 0x100fe20000000001 */
[----:B------:R-:W-:Y:S01]  /*3fe0*/  FFMA.FTZ R5, R6, R5, 0.28857114911079406738 ;  /* 0x3e93bf9906057423 */ /* 0x000fe20000010005 */
[----:B------:R-:W-:Y:S01]  /*3ff0*/  PRMT R17, R8, 0x3340, R1 ;  /* 0x0000334008117816 */ /* 0x000fe20000000001 */
[----:B------:R-:W-:Y:S01]  /*4000*/  FFMA.FTZ R4, R3, R4, 0.48089820146560668945 ;  /* 0x3ef6384a03047423 */ /* 0x000fe20000010004 */
[----:B------:R-:W-:Y:S01]  /*4010*/  LOP3.LUT R11, R11, 0xffff, RZ, 0xc0, !PT ;  /* 0x0000ffff0b0b7812 */ /* 0x000fe200078ec0ff */
[----:B------:R-:W-:Y:S01]  /*4020*/  FFMA.FTZ R5, R6, R5, -0.36067417263984680176 ;  /* 0xbeb8aa4906057423 */ /* 0x000fe20000010005 */
[----:B------:R-:W-:Y:S01]  /*4030*/  PRMT R10, R13, 0x5410, R10 ;  /* 0x000054100d0a7816 */ /* 0x000fe2000000000a */
[C---:B------:R-:W-:Y:S01]  /*4040*/  FFMA.FTZ R4, R3.reuse, R4, -0.72134751081466674805 ;  /* 0xbf38aa3b03047423 */ /* 0x040fe20000010004 */
[----:B------:R-:W-:Y:S01]  /*4050*/  PRMT R17, R14, 0x5410, R17 ;  /* 0x000054100e117816 */ /* 0x000fe20000000011 */
[----:B------:R-:W-:Y:S01]  /*4060*/  FFMA.FTZ R5, R6, R5, 0.48089820146560668945 ;  /* 0x3ef6384a06057423 */ /* 0x000fe20000010005 */
[----:B------:R-:W-:Y:S01]  /*4070*/  LOP3.LUT R12, R12, 0xffff, RZ, 0xc0, !PT ;  /* 0x0000ffff0c0c7812 */ /* 0x000fe200078ec0ff */
[C---:B------:R-:W-:Y:S01]  /*4080*/  FMUL R4, R3.reuse, R4 ;  /* 0x0000000403047220 */ /* 0x040fe20000400000 */
[--C-:B------:R-:W-:Y:S01]  /*4090*/  PRMT R9, R16, 0x4210, R11.reuse ;  /* 0x0000421010097816 */ /* 0x100fe2000000000b */
[----:B------:R-:W-:Y:S01]  /*40a0*/  FFMA.FTZ R5, R6, R5, -0.72134751081466674805 ;  /* 0xbf38aa3b06057423 */ /* 0x000fe20000010005 */
[----:B------:R-:W-:Y:S01]  /*40b0*/  PRMT R11, R10, 0x5210, R11 ;  /* 0x000052100a0b7816 */ /* 0x000fe2000000000b */
[----:B------:R-:W-:Y:S01]  /*40c0*/  FMUL R4, R3, R4 ;  /* 0x0000000403047220 */ /* 0x000fe20000400000 */
[----:B------:R-:W-:Y:S01]  /*40d0*/  LOP3.LUT R8, R22, 0x40, RZ, 0x3c, !PT ;  /* 0x0000004016087812 */ /* 0x000fe200078e3cff */
[----:B------:R1:W-:Y:S01]  /*40e0*/  STS [R22+UR6], R9 ;  /* 0x0000000916007988 */ /* 0x0003e20008000806 */
[--C-:B------:R-:W-:Y:S01]  /*40f0*/  PRMT R15, R15, 0x4210, R12.reuse ;  /* 0x000042100f0f7816 */ /* 0x100fe2000000000c */
[----:B------:R-:W2:Y:S01]  /*4100*/  LDC R10, c[0x0][0x3e8] ;  /* 0x0000fa00ff0a7b82 */ /* 0x000ea20000000800 */
[----:B------:R-:W-:Y:S01]  /*4110*/  PRMT R17, R17, 0x5210, R12 ;  /* 0x0000521011117816 */ /* 0x000fe2000000000c */
[----:B------:R-:W-:Y:S01]  /*4120*/  STS [R22+UR6+0x80], R11 ;  /* 0x0000800b16007988 */ /* 0x000fe20008000806 */
[----:B------:R-:W-:Y:S01]  /*4130*/  FFMA.FTZ R3, R3, 1.4426950216293334961, R4 ;  /* 0x3fb8aa3b03037823 */ /* 0x000fe20000010004 */
[----:B------:R-:W-:Y:S01]  /*4140*/  FMUL R5, R6, R5 ;  /* 0x0000000506057220 */ /* 0x000fe20000400000 */
[----:B------:R-:W-:Y:S01]  /*4150*/  ISETP.GE.U32.AND P3, PT, R44, 0x7f800000, PT ;  /* 0x7f8000002c00780c */ /* 0x000fe20003f66070 */
[----:B------:R-:W-:Y:S01]  /*4160*/  STS [R8+UR6+0x100], R15 ;  /* 0x0001000f08007988 */ /* 0x000fe20008000806 */
[----:B------:R-:W-:Y:S01]  /*4170*/  FADD R18, R2, R3 ;  /* 0x0000000302127221 */ /* 0x000fe20000000000 */
[----:B------:R-:W3:Y:S01]  /*4180*/  LDC.64 R24, c[0x0][0x398] ;  /* 0x0000e600ff187b82 */ /* 0x000ee20000000a00 */
[----:B------:R-:W-:Y:S01]  /*4190*/  LOP3.LUT R2, R23, 0x4, RZ, 0x3c, !PT ;  /* 0x0000000417027812 */ /* 0x000fe200078e3cff */
[----:B------:R4:W-:Y:S01]  /*41a0*/  STS [R8+UR6+0x180], R17 ;  /* 0x0001801108007988 */ /* 0x0009e20008000806 */
[----:B------:R-:W-:Y:S01]  /*41b0*/  FMUL R5, R6, R5 ;  /* 0x0000000506057220 */ /* 0x000fe20000400000 */
[----:B------:R-:W-:Y:S01]  /*41c0*/  IMAD R3, R163, UR5, RZ ;  /* 0x00000005a3037c24 */ /* 0x000fe2000f8e02ff */
[----:B------:R-:W-:-:S03]  /*41d0*/  ISETP.GE.U32.AND P2, PT, R27, 0x7f800000, PT ;  /* 0x7f8000001b00780c */ /* 0x000fc60003f46070 */
[----:B------:R-:W-:Y:S01]  /*41e0*/  BAR.SYNC.DEFER_BLOCKING 0x0 ;  /* 0x0000000000007b1d */ /* 0x000fe20000010000 */
[----:B------:R-:W-:Y:S01]  /*41f0*/  FFMA.FTZ R6, R6, 1.4426950216293334961, R5 ;  /* 0x3fb8aa3b06067823 */ /* 0x000fe20000010005 */
[----:B------:R-:W-:Y:S01]  /*4200*/  SHF.R.U32.HI R5, RZ, 0x5, R164 ;  /* 0x00000005ff057819 */ /* 0x000fe200000116a4 */
[----:B------:R-:W-:Y:S01]  /*4210*/  USHF.R.S32.HI UR5, URZ, 0x1f, UR4 ;  /* 0x0000001fff057899 */ /* 0x000fe20008011404 */
[----:B-1----:R-:W-:Y:S01]  /*4220*/  LEA.HI R9, R164, 0x1c, RZ, 0x1b ;  /* 0x0000001ca4097811 */ /* 0x002fe200078fd8ff */
[----:B------:R-:W-:Y:S01]  /*4230*/  FADD R19, R7, R6 ;  /* 0x0000000607137221 */ /* 0x000fe20000000000 */
[----:B------:R-:W-:Y:S01]  /*4240*/  SGXT.U32 R5, R5, 0x2 ;  /* 0x000000020505781a */ /* 0x000fe20000000000 */
[----:B------:R-:W-:Y:S01]  /*4250*/  @P3 IMAD.MOV.U32 R7, RZ, RZ, 0x7f800000 ;  /* 0x7f800000ff073424 */ /* 0x000fe200078e00ff */
[----:B------:R-:W-:Y:S02]  /*4260*/  SHF.R.S32.HI R6, RZ, 0x1f, R3 ;  /* 0x0000001fff067819 */ /* 0x000fe40000011403 */
[----:B------:R-:W-:Y:S01]  /*4270*/  FSETP.NEU.AND P1, PT, R44, RZ, PT ;  /* 0x000000ff2c00720b */ /* 0x000fe20003f2d000 */
[----:B--2---:R-:W-:-:S02]  /*4280*/  IMAD R4, R5, R10, RZ ;  /* 0x0000000a05047224 */ /* 0x004fc400078e02ff */
[----:B------:R-:W-:Y:S01]  /*4290*/  @P3 FFMA.FTZ R18, R44, R7, +INF ;  /* 0x7f8000002c123423 */ /* 0x000fe20000010007 */
[----:B----4-:R-:W-:Y:S01]  /*42a0*/  @P2 IMAD.MOV.U32 R8, RZ, RZ, 0x7f800000 ;  /* 0x7f800000ff082424 */ /* 0x010fe200078e00ff */
[----:B------:R-:W-:Y:S01]  /*42b0*/  FSETP.NEU.AND P3, PT, R27, RZ, PT ;  /* 0x000000ff1b00720b */ /* 0x000fe20003f6d000 */
[C---:B------:R-:W-:Y:S01]  /*42c0*/  IMAD R5, R10.reuse, 0x4, R4 ;  /* 0x000000040a057824 */ /* 0x040fe200078e0204 */
[----:B------:R-:W-:Y:S01]  /*42d0*/  LOP3.LUT R165, R165, 0x78, RZ, 0xc0, !PT ;  /* 0x00000078a5a57812 */ /* 0x000fe200078ec0ff */
[----:B------:R-:W-:Y:S01]  /*42e0*/  @P2 FFMA.FTZ R19, R27, R8, +INF ;  /* 0x7f8000001b132423 */ /* 0x000fe20000010008 */
[----:B---3--:R-:W-:Y:S01]  /*42f0*/  IADD3 R14, P4, P5, R3, UR4, R24 ;  /* 0x00000004030e7c10 */ /* 0x008fe2000fd9e018 */
[----:B------:R-:W-:Y:S01]  /*4300*/  IMAD R7, R10, 0x4, R5 ;  /* 0x000000040a077824 */ /* 0x000fe200078e0205 */
[----:B------:R-:W1:Y:S01]  /*4310*/  LDCU UR4, c[0x0][0x3ec] ;  /* 0x00007d80ff0477ac */ /* 0x000e620008000800 */
[----:B------:R-:W-:Y:S02]  /*4320*/  LOP3.LUT P0, RZ, R164, 0x60, RZ, 0xc0, !PT ;  /* 0x00000060a4ff7812 */ /* 0x000fe4000780c0ff */
[----:B------:R-:W-:Y:S01]  /*4330*/  IADD3.X R22, PT, PT, R6, UR5, R25, P4, P5 ;  /* 0x0000000506167c10 */ /* 0x000fe2000a7ea419 */
[----:B------:R-:W2:Y:S01]  /*4340*/  LDS R23, [R23+UR6] ;  /* 0x0000000617177984 */ /* 0x000ea20008000800 */
[----:B------:R-:W-:-:S02]  /*4350*/  IMAD R6, R9, R10, RZ ;  /* 0x0000000a09067224 */ /* 0x000fc400078e02ff */
[----:B------:R-:W-:Y:S01]  /*4360*/  IMAD R9, R10, 0x4, R7 ;  /* 0x000000040a097824 */ /* 0x000fe200078e0207 */
[----:B------:R3:W4:Y:S02]  /*4370*/  LDS R20, [R2+UR6] ;  /* 0x0000000602147984 */ /* 0x0007240008000800 */
[----:B------:R-:W-:Y:S01]  /*4380*/  IADD3 R16, P5, PT, R6, R14, RZ ;  /* 0x0000000e06107210 */ /* 0x000fe20007fbe0ff */
[----:B------:R-:W-:-:S03]  /*4390*/  IMAD R11, R10, 0x4, R9 ;  /* 0x000000040a0b7824 */ /* 0x000fc600078e0209 */
[----:B------:R-:W-:Y:S01]  /*43a0*/  LEA.HI.X.SX32 R17, R6, R22, 0x1, P5 ;  /* 0x0000001606117211 */ /* 0x000fe200028f0eff */
[----:B------:R-:W-:Y:S01]  /*43b0*/  IMAD R13, R10, 0x4, R11 ;  /* 0x000000040a0d7824 */ /* 0x000fe200078e020b */
[-C--:B---3--:R-:W-:Y:S02]  /*43c0*/  IADD3 R2, P4, PT, R4, R14.reuse, RZ ;  /* 0x0000000e04027210 */ /* 0x088fe40007f9e0ff */
[----:B------:R-:W-:Y:S01]  /*43d0*/  IADD3 R8, P5, PT, R9, R14, RZ ;  /* 0x0000000e09087210 */ /* 0x000fe20007fbe0ff */
[----:B------:R-:W-:Y:S01]  /*43e0*/  IMAD R15, R10, 0x4, R13 ;  /* 0x000000040a0f7824 */ /* 0x000fe200078e020d */
[----:B------:R-:W-:Y:S01]  /*43f0*/  LEA.HI.X.SX32 R3, R4, R22, 0x1, P4 ;  /* 0x0000001604037211 */ /* 0x000fe200020f0eff */
[----:B-1----:R-:W-:Y:S01]  /*4400*/  UIMAD UR4, UR7, UR4, URZ ;  /* 0x00000004070472a4 */ /* 0x002fe2000f8e02ff */
[-C--:B------:R-:W-:Y:S02]  /*4410*/  IADD3 R4, P2, PT, R5, R14.reuse, RZ ;  /* 0x0000000e05047210 */ /* 0x080fe40007f5e0ff */
[----:B------:R-:W-:Y:S01]  /*4420*/  IADD3 R6, P4, PT, R7, R14, RZ ;  /* 0x0000000e07067210 */ /* 0x000fe20007f9e0ff */
[----:B------:R-:W-:Y:S01]  /*4430*/  USHF.L.U32 UR7, UR4, 0x2, URZ ;  /* 0x0000000204077899 */ /* 0x000fe200080006ff */
[-C--:B------:R-:W-:Y:S01]  /*4440*/  LEA.HI.X.SX32 R5, R5, R22.reuse, 0x1, P2 ;  /* 0x0000001605057211 */ /* 0x080fe200010f0eff */
[----:B------:R-:W-:Y:S01]  /*4450*/  UIMAD.WIDE UR4, UR4, 0x4, URZ ;  /* 0x00000004040478a5 */ /* 0x000fe2000f8e02ff */
[----:B------:R-:W-:-:S02]  /*4460*/  LEA.HI.X.SX32 R7, R7, R22, 0x1, P4 ;  /* 0x0000001607077211 */ /* 0x000fc400020f0eff */
[----:B------:R-:W-:Y:S02]  /*4470*/  IADD3 R10, P2, PT, R11, R14, RZ ;  /* 0x0000000e0b0a7210 */ /* 0x000fe40007f5e0ff */
[----:B------:R-:W-:Y:S02]  /*4480*/  LEA.HI.X.SX32 R9, R9, R22, 0x1, P5 ;  /* 0x0000001609097211 */ /* 0x000fe400028f0eff */
[-C--:B------:R-:W-:Y:S02]  /*4490*/  IADD3 R12, P4, PT, R13, R14.reuse, RZ ;  /* 0x0000000e0d0c7210 */ /* 0x080fe40007f9e0ff */
[----:B------:R-:W-:Y:S02]  /*44a0*/  IADD3 R14, P5, PT, R15, R14, RZ ;  /* 0x0000000e0f0e7210 */ /* 0x000fe40007fbe0ff */
[-C--:B------:R-:W-:Y:S02]  /*44b0*/  LEA.HI.X.SX32 R11, R11, R22.reuse, 0x1, P2 ;  /* 0x000000160b0b7211 */ /* 0x080fe400010f0eff */
[----:B------:R-:W-:-:S02]  /*44c0*/  LEA.HI.X.SX32 R13, R13, R22, 0x1, P4 ;  /* 0x000000160d0d7211 */ /* 0x000fc400020f0eff */
[----:B------:R-:W-:Y:S02]  /*44d0*/  LEA.HI.X.SX32 R15, R15, R22, 0x1, P5 ;  /* 0x000000160f0f7211 */ /* 0x000fe400028f0eff */
[C---:B--2---:R-:W-:Y:S02]  /*44e0*/  PRMT R21, R23.reuse, 0x7770, RZ ;  /* 0x0000777017157816 */ /* 0x044fe400000000ff */
[C---:B------:R-:W-:Y:S02]  /*44f0*/  PRMT R27, R23.reuse, 0x7771, RZ ;  /* 0x00007771171b7816 */ /* 0x040fe400000000ff */
[C---:B----4-:R-:W-:Y:S01]  /*4500*/  PRMT R25, R20.reuse, 0x7770, RZ ;  /* 0x0000777014197816 */ /* 0x050fe200000000ff */
[----:B------:R1:W-:Y:S01]  /*4510*/  STG.E.U8 desc[UR10][R2.64], R21 ;  /* 0x0000001502007986 */ /* 0x0003e2000c10110a */
[C---:B------:R-:W-:Y:S02]  /*4520*/  PRMT R29, R20.reuse, 0x7771, RZ ;  /* 0x00007771141d7816 */ /* 0x040fe400000000ff */
[----:B------:R-:W-:Y:S01]  /*4530*/  PRMT R31, R23, 0x7772, RZ ;  /* 0x00007772171f7816 */ /* 0x000fe200000000ff */
[----:B------:R2:W-:Y:S01]  /*4540*/  STG.E.U8 desc[UR10][R4.64], R25 ;  /* 0x0000001904007986 */ /* 0x0005e2000c10110a */
[----:B------:R-:W-:-:S02]  /*4550*/  PRMT R33, R20, 0x7772, RZ ;  /* 0x0000777214217816 */ /* 0x000fc400000000ff */
[----:B------:R-:W-:Y:S01]  /*4560*/  PRMT R23, R23, 0x7773, RZ ;  /* 0x0000777317177816 */ /* 0x000fe200000000ff */
[----:B------:R3:W-:Y:S04]  /*4570*/  STG.E.U8 desc[UR10][R6.64], R27 ;  /* 0x0000001b06007986 */ /* 0x0007e8000c10110a */
[----:B------:R3:W-:Y:S01]  /*4580*/  STG.E.U8 desc[UR10][R8.64], R29 ;  /* 0x0000001d08007986 */ /* 0x0007e2000c10110a */
[----:B-1----:R-:W-:Y:S02]  /*4590*/  FSEL R3, R18, -INF , P1 ;  /* 0xff80000012037808 */ /* 0x002fe40000800000 */
[----:B------:R-:W-:Y:S01]  /*45a0*/  FSEL R2, R19, -INF , P3 ;  /* 0xff80000013027808 */ /* 0x000fe20001800000 */
[----:B------:R3:W-:Y:S01]  /*45b0*/  STG.E.U8 desc[UR10][R10.64], R31 ;  /* 0x0000001f0a007986 */ /* 0x0007e2000c10110a */
[----:B--2---:R-:W-:Y:S01]  /*45c0*/  PRMT R5, R20, 0x7773, RZ ;  /* 0x0000777314057816 */ /* 0x004fe200000000ff */
[----:B------:R-:W-:Y:S01]  /*45d0*/  FFMA R48, R3, 0.69314718246459960938, R48 ;  /* 0x3f31721803307823 */ /* 0x000fe20000000030 */
[C---:B------:R-:W-:Y:S01]  /*45e0*/  IMAD.SHL.U32 R3, R163.reuse, 0x4, RZ ;  /* 0x00000004a3037824 */ /* 0x040fe200078e00ff */
[----:B------:R3:W-:Y:S01]  /*45f0*/  STG.E.U8 desc[UR10][R12.64], R33 ;  /* 0x000000210c007986 */ /* 0x0007e2000c10110a */
[----:B------:R-:W-:Y:S01]  /*4600*/  FFMA R49, R2, 0.69314718246459960938, R49 ;  /* 0x3f31721802317823 */ /* 0x000fe20000000031 */
[----:B------:R-:W-:-:S02]  /*4610*/  IMAD.HI R4, R163, 0x4, RZ ;  /* 0x00000004a3047827 */ /* 0x000fc400078e02ff */
[----:B------:R3:W-:Y:S01]  /*4620*/  STG.E.U8 desc[UR10][R14.64], R23 ;  /* 0x000000170e007986 */ /* 0x0007e2000c10110a */
[----:B0-----:R-:W-:-:S03]  /*4630*/  IADD3 R2, P1, P2, R3, UR7, R34 ;  /* 0x0000000703027c10 */ /* 0x001fc6000fa3e022 */
[----:B------:R3:W-:Y:S01]  /*4640*/  STG.E.U8 desc[UR10][R16.64], R5 ;  /* 0x0000000510007986 */ /* 0x0007e2000c10110a */
[----:B------:R-:W-:Y:S01]  /*4650*/  IADD3.X R3, PT, PT, R4, UR5, R35, P1, P2 ;  /* 0x0000000504037c10 */ /* 0x000fe20008fe4423 */
[----:B------:R-:W-:Y:S06]  /*4660*/  BAR.SYNC.DEFER_BLOCKING 0x0 ;  /* 0x0000000000007b1d */ /* 0x000fec0000010000 */
[----:B------:R3:W-:Y:S02]  /*4670*/  STS.64 [R165+UR6], R48 ;  /* 0x00000030a5007988 */ /* 0x0007e40008000a06 */
[----:B------:R-:W-:Y:S06]  /*4680*/  BAR.SYNC.DEFER_BLOCKING 0x0 ;  /* 0x0000000000007b1d */ /* 0x000fec0000010000 */
[----:B------:R-:W-:Y:S05]  /*4690*/  @P0 EXIT ;  /* 0x000000000000094d */ /* 0x000fea0003800000 */
[----:B---3--:R-:W0:Y:S04]  /*46a0*/  LDS R5, [R0] ;  /* 0x0000000000057984 */ /* 0x008e280000000800 */
[----:B0-----:R-:W-:Y:S01]  /*46b0*/  STG.E desc[UR10][R2.64], R5 ;  /* 0x0000000502007986 */ /* 0x001fe2000c10190a */
[----:B------:R-:W-:Y:S05]  /*46c0*/  EXIT ;  /* 0x000000000000794d */ /* 0x000fea0003800000 */
.L_x_2:
[----:B------:R-:W-:-:S00]  /*46d0*/  BRA `(.L_x_2) ;  /* 0xfffffffc00fc7947 */ /* 0x000fc0000383ffff */
[----:B------:R-:W-:-:S00]  /*46e0*/  NOP ;  /* 0x0000000000007918 */ /* 0x000fc00000000000 */
        /* <DEDUP_REMOVED lines=9> */
.L_x_3:


//--------------------- .nv.global.init           --------------------------
	.section	.nv.global.init,"aw",@progbits
.nv.global.init:
	.type		_$_str,@object
	.size		_$_str,(.L_0 - _$_str)
_$_str:
        /*0000*/ 	.byte	0x5f, 0x5f, 0x43, 0x55, 0x44, 0x41, 0x5f, 0x46, 0x54, 0x5a, 0x00
.L_0:


//--------------------- .nv.shared.attn_fwd       --------------------------
	.section	.nv.shared.attn_fwd,"aw",@nobits
	.sectionflags	@""
	.align	16
	.zero		1024


//--------------------- .nv.shared.reserved.0     --------------------------
	.section	.nv.shared.reserved.0,"aw",@nobits
	.weak		__nv_reservedSMEM_offset_0_alias
	.size		__nv_reservedSMEM_offset_0_alias, 0, 64
	.other		__nv_reservedSMEM_offset_0_alias,@"STO_CUDA_RESERVED_SHARED STV_DEFAULT"
__nv_reservedSMEM_offset_0_alias:
	.zero		0
	.zero		64


//--------------------- .nv.constant0.attn_fwd    --------------------------
	.section	.nv.constant0.attn_fwd,"a",@progbits
	.sectionflags	@""
	.align	4
.nv.constant0.attn_fwd:
	.zero		1032


//--------------------- SYMBOLS --------------------------

	.type		.nv.reservedSmem.offset0,@object
	.size		.nv.reservedSmem.offset0,0x4
	.type		.nv.reservedSmem.cap,@object
	.size		.nv.reservedSmem.cap,0x4
